//
// Generated by NVIDIA NVVM Compiler
//
// Compiler Build ID: CL-36424714
// Cuda compilation tools, release 13.0, V13.0.88
// Based on NVVM 20.0.0
//

.version 9.0
.target sm_100
.address_size 64

	// .globl	_Z11forwardPassPfS_S_S_S_S_S_S_S_iii

.visible .entry _Z11forwardPassPfS_S_S_S_S_S_S_S_iii(
	.param .u64 .ptr .align 1 _Z11forwardPassPfS_S_S_S_S_S_S_S_iii_param_0,
	.param .u64 .ptr .align 1 _Z11forwardPassPfS_S_S_S_S_S_S_S_iii_param_1,
	.param .u64 .ptr .align 1 _Z11forwardPassPfS_S_S_S_S_S_S_S_iii_param_2,
	.param .u64 .ptr .align 1 _Z11forwardPassPfS_S_S_S_S_S_S_S_iii_param_3,
	.param .u64 .ptr .align 1 _Z11forwardPassPfS_S_S_S_S_S_S_S_iii_param_4,
	.param .u64 .ptr .align 1 _Z11forwardPassPfS_S_S_S_S_S_S_S_iii_param_5,
	.param .u64 .ptr .align 1 _Z11forwardPassPfS_S_S_S_S_S_S_S_iii_param_6,
	.param .u64 .ptr .align 1 _Z11forwardPassPfS_S_S_S_S_S_S_S_iii_param_7,
	.param .u64 .ptr .align 1 _Z11forwardPassPfS_S_S_S_S_S_S_S_iii_param_8,
	.param .u32 _Z11forwardPassPfS_S_S_S_S_S_S_S_iii_param_9,
	.param .u32 _Z11forwardPassPfS_S_S_S_S_S_S_S_iii_param_10,
	.param .u32 _Z11forwardPassPfS_S_S_S_S_S_S_S_iii_param_11
)
{
	.reg .pred 	%p<21>;
	.reg .b32 	%r<59>;
	.reg .b32 	%f<233>;
	.reg .b64 	%rd<107>;

	ld.param.u64 	%rd36, [_Z11forwardPassPfS_S_S_S_S_S_S_S_iii_param_0];
	ld.param.u64 	%rd37, [_Z11forwardPassPfS_S_S_S_S_S_S_S_iii_param_1];
	ld.param.u64 	%rd38, [_Z11forwardPassPfS_S_S_S_S_S_S_S_iii_param_2];
	ld.param.u64 	%rd32, [_Z11forwardPassPfS_S_S_S_S_S_S_S_iii_param_4];
	ld.param.u64 	%rd39, [_Z11forwardPassPfS_S_S_S_S_S_S_S_iii_param_5];
	ld.param.u64 	%rd33, [_Z11forwardPassPfS_S_S_S_S_S_S_S_iii_param_6];
	ld.param.u64 	%rd35, [_Z11forwardPassPfS_S_S_S_S_S_S_S_iii_param_8];
	ld.param.u32 	%r34, [_Z11forwardPassPfS_S_S_S_S_S_S_S_iii_param_9];
	ld.param.u32 	%r35, [_Z11forwardPassPfS_S_S_S_S_S_S_S_iii_param_10];
	ld.param.u32 	%r36, [_Z11forwardPassPfS_S_S_S_S_S_S_S_iii_param_11];
	cvta.to.global.u64 	%rd1, %rd37;
	cvta.to.global.u64 	%rd2, %rd36;
	cvta.to.global.u64 	%rd3, %rd38;
	cvta.to.global.u64 	%rd4, %rd39;
	mov.u32 	%r1, %tid.x;
	setp.ge.s32 	%p1, %r1, %r36;
	@%p1 bra 	$L__BB0_16;
	setp.gt.s32 	%p2, %r34, 0;
	cvta.to.global.u64 	%rd40, %rd33;
	mul.wide.u32 	%rd41, %r1, 4;
	add.s64 	%rd5, %rd40, %rd41;
	@%p2 bra 	$L__BB0_3;
	ld.global.f32 	%f226, [%rd5];
	bra.uni 	$L__BB0_15;
$L__BB0_3:
	mul.lo.s32 	%r2, %r34, %r1;
	ld.global.f32 	%f226, [%rd5];
	and.b32  	%r3, %r34, 15;
	setp.lt.u32 	%p3, %r34, 16;
	mov.b32 	%r51, 0;
	@%p3 bra 	$L__BB0_6;
	and.b32  	%r51, %r34, 2147483632;
	neg.s32 	%r49, %r51;
	add.s64 	%rd100, %rd2, 32;
	mul.wide.u32 	%rd42, %r2, 4;
	add.s64 	%rd43, %rd42, %rd1;
	add.s64 	%rd99, %rd43, 32;
$L__BB0_5:
	.pragma "nounroll";
	ld.global.f32 	%f25, [%rd100+-32];
	ld.global.f32 	%f26, [%rd99+-32];
	fma.rn.f32 	%f27, %f25, %f26, %f226;
	st.global.f32 	[%rd5], %f27;
	ld.global.f32 	%f28, [%rd100+-28];
	ld.global.f32 	%f29, [%rd99+-28];
	fma.rn.f32 	%f30, %f28, %f29, %f27;
	st.global.f32 	[%rd5], %f30;
	ld.global.f32 	%f31, [%rd100+-24];
	ld.global.f32 	%f32, [%rd99+-24];
	fma.rn.f32 	%f33, %f31, %f32, %f30;
	st.global.f32 	[%rd5], %f33;
	ld.global.f32 	%f34, [%rd100+-20];
	ld.global.f32 	%f35, [%rd99+-20];
	fma.rn.f32 	%f36, %f34, %f35, %f33;
	st.global.f32 	[%rd5], %f36;
	ld.global.f32 	%f37, [%rd100+-16];
	ld.global.f32 	%f38, [%rd99+-16];
	fma.rn.f32 	%f39, %f37, %f38, %f36;
	st.global.f32 	[%rd5], %f39;
	ld.global.f32 	%f40, [%rd100+-12];
	ld.global.f32 	%f41, [%rd99+-12];
	fma.rn.f32 	%f42, %f40, %f41, %f39;
	st.global.f32 	[%rd5], %f42;
	ld.global.f32 	%f43, [%rd100+-8];
	ld.global.f32 	%f44, [%rd99+-8];
	fma.rn.f32 	%f45, %f43, %f44, %f42;
	st.global.f32 	[%rd5], %f45;
	ld.global.f32 	%f46, [%rd100+-4];
	ld.global.f32 	%f47, [%rd99+-4];
	fma.rn.f32 	%f48, %f46, %f47, %f45;
	st.global.f32 	[%rd5], %f48;
	ld.global.f32 	%f49, [%rd100];
	ld.global.f32 	%f50, [%rd99];
	fma.rn.f32 	%f51, %f49, %f50, %f48;
	st.global.f32 	[%rd5], %f51;
	ld.global.f32 	%f52, [%rd100+4];
	ld.global.f32 	%f53, [%rd99+4];
	fma.rn.f32 	%f54, %f52, %f53, %f51;
	st.global.f32 	[%rd5], %f54;
	ld.global.f32 	%f55, [%rd100+8];
	ld.global.f32 	%f56, [%rd99+8];
	fma.rn.f32 	%f57, %f55, %f56, %f54;
	st.global.f32 	[%rd5], %f57;
	ld.global.f32 	%f58, [%rd100+12];
	ld.global.f32 	%f59, [%rd99+12];
	fma.rn.f32 	%f60, %f58, %f59, %f57;
	st.global.f32 	[%rd5], %f60;
	ld.global.f32 	%f61, [%rd100+16];
	ld.global.f32 	%f62, [%rd99+16];
	fma.rn.f32 	%f63, %f61, %f62, %f60;
	st.global.f32 	[%rd5], %f63;
	ld.global.f32 	%f64, [%rd100+20];
	ld.global.f32 	%f65, [%rd99+20];
	fma.rn.f32 	%f66, %f64, %f65, %f63;
	st.global.f32 	[%rd5], %f66;
	ld.global.f32 	%f67, [%rd100+24];
	ld.global.f32 	%f68, [%rd99+24];
	fma.rn.f32 	%f69, %f67, %f68, %f66;
	st.global.f32 	[%rd5], %f69;
	ld.global.f32 	%f70, [%rd100+28];
	ld.global.f32 	%f71, [%rd99+28];
	fma.rn.f32 	%f226, %f70, %f71, %f69;
	st.global.f32 	[%rd5], %f226;
	add.s32 	%r49, %r49, 16;
	add.s64 	%rd100, %rd100, 64;
	add.s64 	%rd99, %rd99, 64;
	setp.ne.s32 	%p4, %r49, 0;
	@%p4 bra 	$L__BB0_5;
$L__BB0_6:
	setp.eq.s32 	%p5, %r3, 0;
	@%p5 bra 	$L__BB0_15;
	and.b32  	%r9, %r34, 7;
	setp.lt.u32 	%p6, %r3, 8;
	@%p6 bra 	$L__BB0_9;
	cvt.u64.u32 	%rd44, %r51;
	mul.wide.u32 	%rd45, %r51, 4;
	add.s64 	%rd46, %rd2, %rd45;
	ld.global.f32 	%f72, [%rd46];
	add.s32 	%r38, %r51, %r2;
	mul.wide.u32 	%rd47, %r38, 4;
	add.s64 	%rd48, %rd1, %rd47;
	ld.global.f32 	%f73, [%rd48];
	fma.rn.f32 	%f74, %f72, %f73, %f226;
	st.global.f32 	[%rd5], %f74;
	ld.global.f32 	%f75, [%rd46+4];
	cvt.u64.u32 	%rd49, %r2;
	add.s64 	%rd50, %rd44, %rd49;
	shl.b64 	%rd51, %rd50, 2;
	add.s64 	%rd52, %rd1, %rd51;
	ld.global.f32 	%f76, [%rd52+4];
	fma.rn.f32 	%f77, %f75, %f76, %f74;
	st.global.f32 	[%rd5], %f77;
	ld.global.f32 	%f78, [%rd46+8];
	ld.global.f32 	%f79, [%rd52+8];
	fma.rn.f32 	%f80, %f78, %f79, %f77;
	st.global.f32 	[%rd5], %f80;
	ld.global.f32 	%f81, [%rd46+12];
	ld.global.f32 	%f82, [%rd52+12];
	fma.rn.f32 	%f83, %f81, %f82, %f80;
	st.global.f32 	[%rd5], %f83;
	ld.global.f32 	%f84, [%rd46+16];
	ld.global.f32 	%f85, [%rd52+16];
	fma.rn.f32 	%f86, %f84, %f85, %f83;
	st.global.f32 	[%rd5], %f86;
	ld.global.f32 	%f87, [%rd46+20];
	ld.global.f32 	%f88, [%rd52+20];
	fma.rn.f32 	%f89, %f87, %f88, %f86;
	st.global.f32 	[%rd5], %f89;
	ld.global.f32 	%f90, [%rd46+24];
	ld.global.f32 	%f91, [%rd52+24];
	fma.rn.f32 	%f92, %f90, %f91, %f89;
	st.global.f32 	[%rd5], %f92;
	ld.global.f32 	%f93, [%rd46+28];
	ld.global.f32 	%f94, [%rd52+28];
	fma.rn.f32 	%f226, %f93, %f94, %f92;
	st.global.f32 	[%rd5], %f226;
	add.s32 	%r51, %r51, 8;
$L__BB0_9:
	setp.eq.s32 	%p7, %r9, 0;
	@%p7 bra 	$L__BB0_15;
	and.b32  	%r12, %r34, 3;
	setp.lt.u32 	%p8, %r9, 4;
	@%p8 bra 	$L__BB0_12;
	cvt.u64.u32 	%rd53, %r51;
	mul.wide.u32 	%rd54, %r51, 4;
	add.s64 	%rd55, %rd2, %rd54;
	ld.global.f32 	%f95, [%rd55];
	add.s32 	%r39, %r51, %r2;
	mul.wide.u32 	%rd56, %r39, 4;
	add.s64 	%rd57, %rd1, %rd56;
	ld.global.f32 	%f96, [%rd57];
	fma.rn.f32 	%f97, %f95, %f96, %f226;
	st.global.f32 	[%rd5], %f97;
	ld.global.f32 	%f98, [%rd55+4];
	cvt.u64.u32 	%rd58, %r2;
	add.s64 	%rd59, %rd53, %rd58;
	shl.b64 	%rd60, %rd59, 2;
	add.s64 	%rd61, %rd1, %rd60;
	ld.global.f32 	%f99, [%rd61+4];
	fma.rn.f32 	%f100, %f98, %f99, %f97;
	st.global.f32 	[%rd5], %f100;
	ld.global.f32 	%f101, [%rd55+8];
	ld.global.f32 	%f102, [%rd61+8];
	fma.rn.f32 	%f103, %f101, %f102, %f100;
	st.global.f32 	[%rd5], %f103;
	ld.global.f32 	%f104, [%rd55+12];
	ld.global.f32 	%f105, [%rd61+12];
	fma.rn.f32 	%f226, %f104, %f105, %f103;
	st.global.f32 	[%rd5], %f226;
	add.s32 	%r51, %r51, 4;
$L__BB0_12:
	setp.eq.s32 	%p9, %r12, 0;
	@%p9 bra 	$L__BB0_15;
	add.s32 	%r40, %r51, %r2;
	mul.wide.u32 	%rd62, %r40, 4;
	add.s64 	%rd102, %rd1, %rd62;
	mul.wide.u32 	%rd63, %r51, 4;
	add.s64 	%rd101, %rd2, %rd63;
	neg.s32 	%r53, %r12;
$L__BB0_14:
	.pragma "nounroll";
	ld.global.f32 	%f106, [%rd101];
	ld.global.f32 	%f107, [%rd102];
	fma.rn.f32 	%f226, %f106, %f107, %f226;
	st.global.f32 	[%rd5], %f226;
	add.s64 	%rd102, %rd102, 4;
	add.s64 	%rd101, %rd101, 4;
	add.s32 	%r53, %r53, 1;
	setp.ne.s32 	%p10, %r53, 0;
	@%p10 bra 	$L__BB0_14;
$L__BB0_15:
	ld.param.u64 	%rd97, [_Z11forwardPassPfS_S_S_S_S_S_S_S_iii_param_3];
	cvta.to.global.u64 	%rd64, %rd97;
	mul.wide.u32 	%rd65, %r1, 4;
	add.s64 	%rd66, %rd64, %rd65;
	ld.global.f32 	%f108, [%rd66];
	add.f32 	%f109, %f108, %f226;
	st.global.f32 	[%rd5], %f109;
	fma.rn.f32 	%f110, %f109, 0fBBBB989D, 0f3F000000;
	cvt.sat.f32.f32 	%f111, %f110;
	mov.f32 	%f112, 0f4B400001;
	mov.f32 	%f113, 0f437C0000;
	fma.rm.f32 	%f114, %f111, %f113, %f112;
	add.f32 	%f115, %f114, 0fCB40007F;
	neg.f32 	%f116, %f115;
	fma.rn.f32 	%f117, %f109, 0fBFB8AA3B, %f116;
	fma.rn.f32 	%f118, %f109, 0fB2A57060, %f117;
	mov.b32 	%r41, %f114;
	shl.b32 	%r42, %r41, 23;
	mov.b32 	%f119, %r42;
	ex2.approx.ftz.f32 	%f120, %f118;
	fma.rn.f32 	%f121, %f120, %f119, 0f3F800000;
	rcp.rn.f32 	%f122, %f121;
	add.s64 	%rd67, %rd4, %rd65;
	st.global.f32 	[%rd67], %f122;
$L__BB0_16:
	bar.sync 	0;
	setp.ge.s32 	%p11, %r1, %r35;
	@%p11 bra 	$L__BB0_32;
	setp.gt.s32 	%p12, %r36, 0;
	cvta.to.global.u64 	%rd68, %rd35;
	mul.wide.u32 	%rd69, %r1, 4;
	add.s64 	%rd18, %rd68, %rd69;
	@%p12 bra 	$L__BB0_19;
	ld.global.f32 	%f232, [%rd18];
	bra.uni 	$L__BB0_31;
$L__BB0_19:
	mul.lo.s32 	%r18, %r36, %r1;
	ld.global.f32 	%f232, [%rd18];
	and.b32  	%r19, %r36, 15;
	setp.lt.u32 	%p13, %r36, 16;
	mov.b32 	%r56, 0;
	@%p13 bra 	$L__BB0_22;
	and.b32  	%r56, %r36, 2147483632;
	neg.s32 	%r54, %r56;
	add.s64 	%rd104, %rd4, 32;
	mul.wide.u32 	%rd70, %r18, 4;
	add.s64 	%rd71, %rd70, %rd3;
	add.s64 	%rd103, %rd71, 32;
$L__BB0_21:
	.pragma "nounroll";
	ld.global.f32 	%f123, [%rd104+-32];
	ld.global.f32 	%f124, [%rd103+-32];
	fma.rn.f32 	%f125, %f123, %f124, %f232;
	st.global.f32 	[%rd18], %f125;
	ld.global.f32 	%f126, [%rd104+-28];
	ld.global.f32 	%f127, [%rd103+-28];
	fma.rn.f32 	%f128, %f126, %f127, %f125;
	st.global.f32 	[%rd18], %f128;
	ld.global.f32 	%f129, [%rd104+-24];
	ld.global.f32 	%f130, [%rd103+-24];
	fma.rn.f32 	%f131, %f129, %f130, %f128;
	st.global.f32 	[%rd18], %f131;
	ld.global.f32 	%f132, [%rd104+-20];
	ld.global.f32 	%f133, [%rd103+-20];
	fma.rn.f32 	%f134, %f132, %f133, %f131;
	st.global.f32 	[%rd18], %f134;
	ld.global.f32 	%f135, [%rd104+-16];
	ld.global.f32 	%f136, [%rd103+-16];
	fma.rn.f32 	%f137, %f135, %f136, %f134;
	st.global.f32 	[%rd18], %f137;
	ld.global.f32 	%f138, [%rd104+-12];
	ld.global.f32 	%f139, [%rd103+-12];
	fma.rn.f32 	%f140, %f138, %f139, %f137;
	st.global.f32 	[%rd18], %f140;
	ld.global.f32 	%f141, [%rd104+-8];
	ld.global.f32 	%f142, [%rd103+-8];
	fma.rn.f32 	%f143, %f141, %f142, %f140;
	st.global.f32 	[%rd18], %f143;
	ld.global.f32 	%f144, [%rd104+-4];
	ld.global.f32 	%f145, [%rd103+-4];
	fma.rn.f32 	%f146, %f144, %f145, %f143;
	st.global.f32 	[%rd18], %f146;
	ld.global.f32 	%f147, [%rd104];
	ld.global.f32 	%f148, [%rd103];
	fma.rn.f32 	%f149, %f147, %f148, %f146;
	st.global.f32 	[%rd18], %f149;
	ld.global.f32 	%f150, [%rd104+4];
	ld.global.f32 	%f151, [%rd103+4];
	fma.rn.f32 	%f152, %f150, %f151, %f149;
	st.global.f32 	[%rd18], %f152;
	ld.global.f32 	%f153, [%rd104+8];
	ld.global.f32 	%f154, [%rd103+8];
	fma.rn.f32 	%f155, %f153, %f154, %f152;
	st.global.f32 	[%rd18], %f155;
	ld.global.f32 	%f156, [%rd104+12];
	ld.global.f32 	%f157, [%rd103+12];
	fma.rn.f32 	%f158, %f156, %f157, %f155;
	st.global.f32 	[%rd18], %f158;
	ld.global.f32 	%f159, [%rd104+16];
	ld.global.f32 	%f160, [%rd103+16];
	fma.rn.f32 	%f161, %f159, %f160, %f158;
	st.global.f32 	[%rd18], %f161;
	ld.global.f32 	%f162, [%rd104+20];
	ld.global.f32 	%f163, [%rd103+20];
	fma.rn.f32 	%f164, %f162, %f163, %f161;
	st.global.f32 	[%rd18], %f164;
	ld.global.f32 	%f165, [%rd104+24];
	ld.global.f32 	%f166, [%rd103+24];
	fma.rn.f32 	%f167, %f165, %f166, %f164;
	st.global.f32 	[%rd18], %f167;
	ld.global.f32 	%f168, [%rd104+28];
	ld.global.f32 	%f169, [%rd103+28];
	fma.rn.f32 	%f232, %f168, %f169, %f167;
	st.global.f32 	[%rd18], %f232;
	add.s32 	%r54, %r54, 16;
	add.s64 	%rd104, %rd104, 64;
	add.s64 	%rd103, %rd103, 64;
	setp.ne.s32 	%p14, %r54, 0;
	@%p14 bra 	$L__BB0_21;
$L__BB0_22:
	setp.eq.s32 	%p15, %r19, 0;
	@%p15 bra 	$L__BB0_31;
	and.b32  	%r25, %r36, 7;
	setp.lt.u32 	%p16, %r19, 8;
	@%p16 bra 	$L__BB0_25;
	cvt.u64.u32 	%rd72, %r56;
	mul.wide.u32 	%rd73, %r56, 4;
	add.s64 	%rd74, %rd4, %rd73;
	ld.global.f32 	%f170, [%rd74];
	add.s32 	%r44, %r56, %r18;
	mul.wide.u32 	%rd75, %r44, 4;
	add.s64 	%rd76, %rd3, %rd75;
	ld.global.f32 	%f171, [%rd76];
	fma.rn.f32 	%f172, %f170, %f171, %f232;
	st.global.f32 	[%rd18], %f172;
	ld.global.f32 	%f173, [%rd74+4];
	cvt.u64.u32 	%rd77, %r18;
	add.s64 	%rd78, %rd72, %rd77;
	shl.b64 	%rd79, %rd78, 2;
	add.s64 	%rd80, %rd3, %rd79;
	ld.global.f32 	%f174, [%rd80+4];
	fma.rn.f32 	%f175, %f173, %f174, %f172;
	st.global.f32 	[%rd18], %f175;
	ld.global.f32 	%f176, [%rd74+8];
	ld.global.f32 	%f177, [%rd80+8];
	fma.rn.f32 	%f178, %f176, %f177, %f175;
	st.global.f32 	[%rd18], %f178;
	ld.global.f32 	%f179, [%rd74+12];
	ld.global.f32 	%f180, [%rd80+12];
	fma.rn.f32 	%f181, %f179, %f180, %f178;
	st.global.f32 	[%rd18], %f181;
	ld.global.f32 	%f182, [%rd74+16];
	ld.global.f32 	%f183, [%rd80+16];
	fma.rn.f32 	%f184, %f182, %f183, %f181;
	st.global.f32 	[%rd18], %f184;
	ld.global.f32 	%f185, [%rd74+20];
	ld.global.f32 	%f186, [%rd80+20];
	fma.rn.f32 	%f187, %f185, %f186, %f184;
	st.global.f32 	[%rd18], %f187;
	ld.global.f32 	%f188, [%rd74+24];
	ld.global.f32 	%f189, [%rd80+24];
	fma.rn.f32 	%f190, %f188, %f189, %f187;
	st.global.f32 	[%rd18], %f190;
	ld.global.f32 	%f191, [%rd74+28];
	ld.global.f32 	%f192, [%rd80+28];
	fma.rn.f32 	%f232, %f191, %f192, %f190;
	st.global.f32 	[%rd18], %f232;
	add.s32 	%r56, %r56, 8;
$L__BB0_25:
	setp.eq.s32 	%p17, %r25, 0;
	@%p17 bra 	$L__BB0_31;
	and.b32  	%r28, %r36, 3;
	setp.lt.u32 	%p18, %r25, 4;
	@%p18 bra 	$L__BB0_28;
	cvt.u64.u32 	%rd81, %r56;
	mul.wide.u32 	%rd82, %r56, 4;
	add.s64 	%rd83, %rd4, %rd82;
	ld.global.f32 	%f193, [%rd83];
	add.s32 	%r45, %r56, %r18;
	mul.wide.u32 	%rd84, %r45, 4;
	add.s64 	%rd85, %rd3, %rd84;
	ld.global.f32 	%f194, [%rd85];
	fma.rn.f32 	%f195, %f193, %f194, %f232;
	st.global.f32 	[%rd18], %f195;
	ld.global.f32 	%f196, [%rd83+4];
	cvt.u64.u32 	%rd86, %r18;
	add.s64 	%rd87, %rd81, %rd86;
	shl.b64 	%rd88, %rd87, 2;
	add.s64 	%rd89, %rd3, %rd88;
	ld.global.f32 	%f197, [%rd89+4];
	fma.rn.f32 	%f198, %f196, %f197, %f195;
	st.global.f32 	[%rd18], %f198;
	ld.global.f32 	%f199, [%rd83+8];
	ld.global.f32 	%f200, [%rd89+8];
	fma.rn.f32 	%f201, %f199, %f200, %f198;
	st.global.f32 	[%rd18], %f201;
	ld.global.f32 	%f202, [%rd83+12];
	ld.global.f32 	%f203, [%rd89+12];
	fma.rn.f32 	%f232, %f202, %f203, %f201;
	st.global.f32 	[%rd18], %f232;
	add.s32 	%r56, %r56, 4;
$L__BB0_28:
	setp.eq.s32 	%p19, %r28, 0;
	@%p19 bra 	$L__BB0_31;
	add.s32 	%r46, %r56, %r18;
	mul.wide.u32 	%rd90, %r46, 4;
	add.s64 	%rd106, %rd3, %rd90;
	mul.wide.u32 	%rd91, %r56, 4;
	add.s64 	%rd105, %rd4, %rd91;
	neg.s32 	%r58, %r28;
$L__BB0_30:
	.pragma "nounroll";
	ld.global.f32 	%f204, [%rd105];
	ld.global.f32 	%f205, [%rd106];
	fma.rn.f32 	%f232, %f204, %f205, %f232;
	st.global.f32 	[%rd18], %f232;
	add.s64 	%rd106, %rd106, 4;
	add.s64 	%rd105, %rd105, 4;
	add.s32 	%r58, %r58, 1;
	setp.ne.s32 	%p20, %r58, 0;
	@%p20 bra 	$L__BB0_30;
$L__BB0_31:
	ld.param.u64 	%rd98, [_Z11forwardPassPfS_S_S_S_S_S_S_S_iii_param_7];
	cvta.to.global.u64 	%rd92, %rd32;
	add.s64 	%rd94, %rd92, %rd69;
	ld.global.f32 	%f206, [%rd94];
	add.f32 	%f207, %f206, %f232;
	st.global.f32 	[%rd18], %f207;
	fma.rn.f32 	%f208, %f207, 0fBBBB989D, 0f3F000000;
	cvt.sat.f32.f32 	%f209, %f208;
	mov.f32 	%f210, 0f4B400001;
	mov.f32 	%f211, 0f437C0000;
	fma.rm.f32 	%f212, %f209, %f211, %f210;
	add.f32 	%f213, %f212, 0fCB40007F;
	neg.f32 	%f214, %f213;
	fma.rn.f32 	%f215, %f207, 0fBFB8AA3B, %f214;
	fma.rn.f32 	%f216, %f207, 0fB2A57060, %f215;
	mov.b32 	%r47, %f212;
	shl.b32 	%r48, %r47, 23;
	mov.b32 	%f217, %r48;
	ex2.approx.ftz.f32 	%f218, %f216;
	fma.rn.f32 	%f219, %f218, %f217, 0f3F800000;
	rcp.rn.f32 	%f220, %f219;
	cvta.to.global.u64 	%rd95, %rd98;
	add.s64 	%rd96, %rd95, %rd69;
	st.global.f32 	[%rd96], %f220;
$L__BB0_32:
	bar.sync 	0;
	ret;

}
	// .globl	_Z12backwardPassPfS_S_S_S_S_S_S_S_S_iif
.visible .entry _Z12backwardPassPfS_S_S_S_S_S_S_S_S_iif(
	.param .u64 .ptr .align 1 _Z12backwardPassPfS_S_S_S_S_S_S_S_S_iif_param_0,
	.param .u64 .ptr .align 1 _Z12backwardPassPfS_S_S_S_S_S_S_S_S_iif_param_1,
	.param .u64 .ptr .align 1 _Z12backwardPassPfS_S_S_S_S_S_S_S_S_iif_param_2,
	.param .u64 .ptr .align 1 _Z12backwardPassPfS_S_S_S_S_S_S_S_S_iif_param_3,
	.param .u64 .ptr .align 1 _Z12backwardPassPfS_S_S_S_S_S_S_S_S_iif_param_4,
	.param .u64 .ptr .align 1 _Z12backwardPassPfS_S_S_S_S_S_S_S_S_iif_param_5,
	.param .u64 .ptr .align 1 _Z12backwardPassPfS_S_S_S_S_S_S_S_S_iif_param_6,
	.param .u64 .ptr .align 1 _Z12backwardPassPfS_S_S_S_S_S_S_S_S_iif_param_7,
	.param .u64 .ptr .align 1 _Z12backwardPassPfS_S_S_S_S_S_S_S_S_iif_param_8,
	.param .u64 .ptr .align 1 _Z12backwardPassPfS_S_S_S_S_S_S_S_S_iif_param_9,
	.param .u32 _Z12backwardPassPfS_S_S_S_S_S_S_S_S_iif_param_10,
	.param .u32 _Z12backwardPassPfS_S_S_S_S_S_S_S_S_iif_param_11,
	.param .f32 _Z12backwardPassPfS_S_S_S_S_S_S_S_S_iif_param_12
)
{
	.reg .pred 	%p<5>;
	.reg .b32 	%r<7>;
	.reg .b32 	%f<31>;
	.reg .b64 	%rd<29>;
	.reg .b64 	%fd<19>;

	ld.param.u64 	%rd5, [_Z12backwardPassPfS_S_S_S_S_S_S_S_S_iif_param_0];
	ld.param.u64 	%rd9, [_Z12backwardPassPfS_S_S_S_S_S_S_S_S_iif_param_1];
	ld.param.u64 	%rd6, [_Z12backwardPassPfS_S_S_S_S_S_S_S_S_iif_param_2];
	ld.param.u64 	%rd7, [_Z12backwardPassPfS_S_S_S_S_S_S_S_S_iif_param_3];
	ld.param.u64 	%rd10, [_Z12backwardPassPfS_S_S_S_S_S_S_S_S_iif_param_4];
	ld.param.u64 	%rd11, [_Z12backwardPassPfS_S_S_S_S_S_S_S_S_iif_param_5];
	ld.param.u64 	%rd12, [_Z12backwardPassPfS_S_S_S_S_S_S_S_S_iif_param_7];
	ld.param.u64 	%rd8, [_Z12backwardPassPfS_S_S_S_S_S_S_S_S_iif_param_9];
	ld.param.u32 	%r2, [_Z12backwardPassPfS_S_S_S_S_S_S_S_S_iif_param_10];
	ld.param.u32 	%r3, [_Z12backwardPassPfS_S_S_S_S_S_S_S_S_iif_param_11];
	ld.param.f32 	%f3, [_Z12backwardPassPfS_S_S_S_S_S_S_S_S_iif_param_12];
	cvta.to.global.u64 	%rd1, %rd9;
	cvta.to.global.u64 	%rd2, %rd11;
	cvta.to.global.u64 	%rd3, %rd12;
	cvta.to.global.u64 	%rd4, %rd10;
	mov.u32 	%r1, %tid.x;
	setp.ge.s32 	%p1, %r1, %r3;
	@%p1 bra 	$L__BB1_4;
	ld.global.f32 	%f4, [%rd4];
	ld.global.f32 	%f5, [%rd3];
	sub.f32 	%f6, %f4, %f5;
	cvt.f64.f32 	%fd1, %f6;
	mul.f64 	%fd2, %fd1, 0dC000000000000000;
	cvt.f64.f32 	%fd3, %f5;
	mov.f64 	%fd4, 0d3FF0000000000000;
	sub.f64 	%fd5, %fd4, %fd3;
	mul.f64 	%fd6, %fd5, %fd3;
	mul.f64 	%fd7, %fd2, %fd6;
	cvt.rn.f32.f64 	%f1, %fd7;
	setp.ne.s32 	%p2, %r1, 0;
	@%p2 bra 	$L__BB1_3;
	cvta.to.global.u64 	%rd13, %rd7;
	mul.f32 	%f7, %f3, %f1;
	ld.global.f32 	%f8, [%rd13];
	sub.f32 	%f9, %f8, %f7;
	st.global.f32 	[%rd13], %f9;
$L__BB1_3:
	mul.f32 	%f10, %f3, %f1;
	mul.wide.u32 	%rd14, %r1, 4;
	add.s64 	%rd15, %rd2, %rd14;
	ld.global.f32 	%f11, [%rd15];
	mul.f32 	%f12, %f10, %f11;
	add.s64 	%rd16, %rd1, %rd14;
	ld.global.f32 	%f13, [%rd16];
	sub.f32 	%f14, %f13, %f12;
	st.global.f32 	[%rd16], %f14;
$L__BB1_4:
	bar.sync 	0;
	mul.lo.s32 	%r4, %r3, %r2;
	setp.ge.s32 	%p3, %r1, %r4;
	@%p3 bra 	$L__BB1_8;
	setp.ge.s32 	%p4, %r1, %r3;
	ld.global.f32 	%f15, [%rd4];
	ld.global.f32 	%f16, [%rd3];
	sub.f32 	%f17, %f15, %f16;
	cvt.f64.f32 	%fd8, %f17;
	mul.f64 	%fd9, %fd8, 0dC000000000000000;
	cvt.f64.f32 	%fd10, %f16;
	mov.f64 	%fd11, 0d3FF0000000000000;
	sub.f64 	%fd12, %fd11, %fd10;
	mul.f64 	%fd13, %fd12, %fd10;
	mul.f64 	%fd14, %fd9, %fd13;
	shr.u32 	%r5, %r1, 1;
	mul.wide.u32 	%rd17, %r5, 4;
	add.s64 	%rd18, %rd1, %rd17;
	ld.global.f32 	%f18, [%rd18];
	cvt.f64.f32 	%fd15, %f18;
	mul.f64 	%fd16, %fd14, %fd15;
	add.s64 	%rd19, %rd2, %rd17;
	ld.global.f32 	%f19, [%rd19];
	mov.f32 	%f20, 0f3F800000;
	sub.f32 	%f21, %f20, %f19;
	mul.f32 	%f22, %f19, %f21;
	cvt.f64.f32 	%fd17, %f22;
	mul.f64 	%fd18, %fd16, %fd17;
	cvt.rn.f32.f64 	%f2, %fd18;
	@%p4 bra 	$L__BB1_7;
	mul.f32 	%f23, %f3, %f2;
	cvta.to.global.u64 	%rd20, %rd6;
	mul.wide.u32 	%rd21, %r1, 4;
	add.s64 	%rd22, %rd20, %rd21;
	ld.global.f32 	%f24, [%rd22];
	sub.f32 	%f25, %f24, %f23;
	st.global.f32 	[%rd22], %f25;
$L__BB1_7:
	mul.f32 	%f26, %f3, %f2;
	rem.s32 	%r6, %r1, %r2;
	cvta.to.global.u64 	%rd23, %rd8;
	mul.wide.u32 	%rd24, %r6, 4;
	add.s64 	%rd25, %rd23, %rd24;
	ld.global.f32 	%f27, [%rd25];
	mul.f32 	%f28, %f26, %f27;
	cvta.to.global.u64 	%rd26, %rd5;
	mul.wide.u32 	%rd27, %r1, 4;
	add.s64 	%rd28, %rd26, %rd27;
	ld.global.f32 	%f29, [%rd28];
	sub.f32 	%f30, %f29, %f28;
	st.global.f32 	[%rd28], %f30;
$L__BB1_8:
	bar.sync 	0;
	ret;

}


// ===== COMPILED SASS (sm_100) =====

	.target	sm_100

	.elftype	@"ET_EXEC"


//--------------------- .note.nv.tkinfo           --------------------------
	.section	.note.nv.tkinfo,"",@"SHT_NOTE"
	.sectionflags	@"SHF_NOTE_NV_TKINFO"
	.tkinfo
        /*0018*/ 	.word	0x00000002
        /*0030*/ 	.string	""
        /*0030*/ 	.string	"ptxas"
        /*0030*/ 	.string	"Cuda compilation tools, release 13.0, V13.0.88"
        /*0030*/ 	.string	"Build cuda_13.0.r13.0/compiler.36424714_0"
        /*0030*/ 	.string	"-arch sm_100 -m 64 "



//--------------------- .note.nv.cuinfo           --------------------------
	.section	.note.nv.cuinfo,"",@"SHT_NOTE"
	.sectionflags	@"SHF_NOTE_NV_CUINFO"
        /*0018*/ 	.short	0x0002
        /*001a*/ 	.short	0x0064
        /*001c*/ 	.short	0x0082
	.zero		2


//--------------------- .nv.info                  --------------------------
	.section	.nv.info,"",@"SHT_CUDA_INFO"
	.align	4


	//----- nvinfo : EIATTR_REGCOUNT
	.align		4
        /*0000*/ 	.byte	0x04, 0x2f
        /*0002*/ 	.short	(.L_1 - .L_0)
	.align		4
.L_0:
        /*0004*/ 	.word	index@(_Z11forwardPassPfS_S_S_S_S_S_S_S_iii)
        /*0008*/ 	.word	0x00000016


	//----- nvinfo : EIATTR_FRAME_SIZE
	.align		4
.L_1:
        /*000c*/ 	.byte	0x04, 0x11
        /*000e*/ 	.short	(.L_3 - .L_2)
	.align		4
.L_2:
        /*0010*/ 	.word	index@($__internal_0_$__cuda_sm20_rcp_rn_f32_slowpath)
        /*0014*/ 	.word	0x00000000


	//----- nvinfo : EIATTR_FRAME_SIZE
	.align		4
.L_3:
        /*0018*/ 	.byte	0x04, 0x11
        /*001a*/ 	.short	(.L_5 - .L_4)
	.align		4
.L_4:
        /*001c*/ 	.word	index@(_Z11forwardPassPfS_S_S_S_S_S_S_S_iii)
        /*0020*/ 	.word	0x00000000


	//----- nvinfo : EIATTR_REGCOUNT
	.align		4
.L_5:
        /*0024*/ 	.byte	0x04, 0x2f
        /*0026*/ 	.short	(.L_7 - .L_6)
	.align		4
.L_6:
        /*0028*/ 	.word	index@(_Z12backwardPassPfS_S_S_S_S_S_S_S_S_iif)
        /*002c*/ 	.word	0x00000016


	//----- nvinfo : EIATTR_FRAME_SIZE
	.align		4
.L_7:
        /*0030*/ 	.byte	0x04, 0x11
        /*0032*/ 	.short	(.L_9 - .L_8)
	.align		4
.L_8:
        /*0034*/ 	.word	index@(_Z12backwardPassPfS_S_S_S_S_S_S_S_S_iif)
        /*0038*/ 	.word	0x00000000


	//----- nvinfo : EIATTR_MIN_STACK_SIZE
	.align		4
.L_9:
        /*003c*/ 	.byte	0x04, 0x12
        /*003e*/ 	.short	(.L_11 - .L_10)
	.align		4
.L_10:
        /*0040*/ 	.word	index@(_Z12backwardPassPfS_S_S_S_S_S_S_S_S_iif)
        /*0044*/ 	.word	0x00000000


	//----- nvinfo : EIATTR_MIN_STACK_SIZE
	.align		4
.L_11:
        /*0048*/ 	.byte	0x04, 0x12
        /*004a*/ 	.short	(.L_13 - .L_12)
	.align		4
.L_12:
        /*004c*/ 	.word	index@(_Z11forwardPassPfS_S_S_S_S_S_S_S_iii)
        /*0050*/ 	.word	0x00000000
.L_13:


//--------------------- .nv.compat                --------------------------
	.section	.nv.compat,"",@"SHT_CUDA_COMPAT_INFO"
	.align	4
        /*0000*/ 	.byte	0x02, 0x09, 0x00, 0x00, 0x02, 0x02, 0x01, 0x00, 0x02, 0x05, 0x05, 0x00, 0x03, 0x07, 0x01, 0x01
        /*0010*/ 	.byte	0x02, 0x03, 0x00, 0x00, 0x02, 0x06, 0x01, 0x00, 0x04, 0x0b, 0x08, 0x00, 0x01, 0x00, 0x00, 0x00
        /*0020*/ 	.byte	0x00, 0x00, 0x00, 0x00


//--------------------- .nv.info._Z12backwardPassPfS_S_S_S_S_S_S_S_S_iif --------------------------
	.section	.nv.info._Z12backwardPassPfS_S_S_S_S_S_S_S_S_iif,"",@"SHT_CUDA_INFO"
	.sectionflags	@""
	.align	4


	//----- nvinfo : EIATTR_CUDA_API_VERSION
	.align		4
        /*0000*/ 	.byte	0x04, 0x37
        /*0002*/ 	.short	(.L_15 - .L_14)
.L_14:
        /*0004*/ 	.word	0x00000082


	//----- nvinfo : EIATTR_KPARAM_INFO
	.align		4
.L_15:
        /*0008*/ 	.byte	0x04, 0x17
        /*000a*/ 	.short	(.L_17 - .L_16)
.L_16:
        /*000c*/ 	.word	0x00000000
        /*0010*/ 	.short	0x000c
        /*0012*/ 	.short	0x0058
        /*0014*/ 	.byte	0x00, 0xf0, 0x11, 0x00


	//----- nvinfo : EIATTR_KPARAM_INFO
	.align		4
.L_17:
        /*0018*/ 	.byte	0x04, 0x17
        /*001a*/ 	.short	(.L_19 - .L_18)
.L_18:
        /*001c*/ 	.word	0x00000000
        /*0020*/ 	.short	0x000b
        /*0022*/ 	.short	0x0054
        /*0024*/ 	.byte	0x00, 0xf0, 0x11, 0x00


	//----- nvinfo : EIATTR_KPARAM_INFO
	.align		4
.L_19:
        /*0028*/ 	.byte	0x04, 0x17
        /*002a*/ 	.short	(.L_21 - .L_20)
.L_20:
        /*002c*/ 	.word	0x00000000
        /*0030*/ 	.short	0x000a
        /*0032*/ 	.short	0x0050
        /*0034*/ 	.byte	0x00, 0xf0, 0x11, 0x00


	//----- nvinfo : EIATTR_KPARAM_INFO
	.align		4
.L_21:
        /*0038*/ 	.byte	0x04, 0x17
        /*003a*/ 	.short	(.L_23 - .L_22)
.L_22:
        /*003c*/ 	.word	0x00000000
        /*0040*/ 	.short	0x0009
        /*0042*/ 	.short	0x0048
        /*0044*/ 	.byte	0x00, 0xf5, 0x21, 0x00


	//----- nvinfo : EIATTR_KPARAM_INFO
	.align		4
.L_23:
        /*0048*/ 	.byte	0x04, 0x17
        /*004a*/ 	.short	(.L_25 - .L_24)
.L_24:
        /*004c*/ 	.word	0x00000000
        /*0050*/ 	.short	0x0008
        /*0052*/ 	.short	0x0040
        /*0054*/ 	.byte	0x00, 0xf5, 0x21, 0x00


	//----- nvinfo : EIATTR_KPARAM_INFO
	.align		4
.L_25:
        /*0058*/ 	.byte	0x04, 0x17
        /*005a*/ 	.short	(.L_27 - .L_26)
.L_26:
        /*005c*/ 	.word	0x00000000
        /*0060*/ 	.short	0x0007
        /*0062*/ 	.short	0x0038
        /*0064*/ 	.byte	0x00, 0xf5, 0x21, 0x00


	//----- nvinfo : EIATTR_KPARAM_INFO
	.align		4
.L_27:
        /*0068*/ 	.byte	0x04, 0x17
        /*006a*/ 	.short	(.L_29 - .L_28)
.L_28:
        /*006c*/ 	.word	0x00000000
        /*0070*/ 	.short	0x0006
        /*0072*/ 	.short	0x0030
        /*0074*/ 	.byte	0x00, 0xf5, 0x21, 0x00


	//----- nvinfo : EIATTR_KPARAM_INFO
	.align		4
.L_29:
        /*0078*/ 	.byte	0x04, 0x17
        /*007a*/ 	.short	(.L_31 - .L_30)
.L_30:
        /*007c*/ 	.word	0x00000000
        /*0080*/ 	.short	0x0005
        /*0082*/ 	.short	0x0028
        /*0084*/ 	.byte	0x00, 0xf5, 0x21, 0x00


	//----- nvinfo : EIATTR_KPARAM_INFO
	.align		4
.L_31:
        /*0088*/ 	.byte	0x04, 0x17
        /*008a*/ 	.short	(.L_33 - .L_32)
.L_32:
        /*008c*/ 	.word	0x00000000
        /*0090*/ 	.short	0x0004
        /*0092*/ 	.short	0x0020
        /*0094*/ 	.byte	0x00, 0xf5, 0x21, 0x00


	//----- nvinfo : EIATTR_KPARAM_INFO
	.align		4
.L_33:
        /*0098*/ 	.byte	0x04, 0x17
        /*009a*/ 	.short	(.L_35 - .L_34)
.L_34:
        /*009c*/ 	.word	0x00000000
        /*00a0*/ 	.short	0x0003
        /*00a2*/ 	.short	0x0018
        /*00a4*/ 	.byte	0x00, 0xf5, 0x21, 0x00


	//----- nvinfo : EIATTR_KPARAM_INFO
	.align		4
.L_35:
        /*00a8*/ 	.byte	0x04, 0x17
        /*00aa*/ 	.short	(.L_37 - .L_36)
.L_36:
        /*00ac*/ 	.word	0x00000000
        /*00b0*/ 	.short	0x0002
        /*00b2*/ 	.short	0x0010
        /*00b4*/ 	.byte	0x00, 0xf5, 0x21, 0x00


	//----- nvinfo : EIATTR_KPARAM_INFO
	.align		4
.L_37:
        /*00b8*/ 	.byte	0x04, 0x17
        /*00ba*/ 	.short	(.L_39 - .L_38)
.L_38:
        /*00bc*/ 	.word	0x00000000
        /*00c0*/ 	.short	0x0001
        /*00c2*/ 	.short	0x0008
        /*00c4*/ 	.byte	0x00, 0xf5, 0x21, 0x00


	//----- nvinfo : EIATTR_KPARAM_INFO
	.align		4
.L_39:
        /*00c8*/ 	.byte	0x04, 0x17
        /*00ca*/ 	.short	(.L_41 - .L_40)
.L_40:
        /*00cc*/ 	.word	0x00000000
        /*00d0*/ 	.short	0x0000
        /*00d2*/ 	.short	0x0000
        /*00d4*/ 	.byte	0x00, 0xf5, 0x21, 0x00


	//----- nvinfo : EIATTR_SPARSE_MMA_MASK
	.align		4
.L_41:
        /*00d8*/ 	.byte	0x03, 0x50
        /*00da*/ 	.short	0x0000


	//----- nvinfo : EIATTR_MAXREG_COUNT
	.align		4
        /*00dc*/ 	.byte	0x03, 0x1b
        /*00de*/ 	.short	0x00ff


	//----- nvinfo : EIATTR_NUM_BARRIERS
	.align		4
        /*00e0*/ 	.byte	0x02, 0x4c
        /*00e2*/ 	.byte	0x01
	.zero		1


	//----- nvinfo : EIATTR_MERCURY_ISA_VERSION
	.align		4
        /*00e4*/ 	.byte	0x03, 0x5f
        /*00e6*/ 	.short	0x0101


	//----- nvinfo : EIATTR_VRC_CTA_INIT_COUNT
	.align		4
        /*00e8*/ 	.byte	0x02, 0x4a
	.zero		1
	.zero		1


	//----- nvinfo : EIATTR_EXIT_INSTR_OFFSETS
	.align		4
        /*00ec*/ 	.byte	0x04, 0x1c
        /*00ee*/ 	.short	(.L_43 - .L_42)


	//   ....[0]....
.L_42:
        /*00f0*/ 	.word	0x00000690


	//----- nvinfo : EIATTR_CRS_STACK_SIZE
	.align		4
.L_43:
        /*00f4*/ 	.byte	0x04, 0x1e
        /*00f6*/ 	.short	(.L_45 - .L_44)
.L_44:
        /*00f8*/ 	.word	0x00000000


	//----- nvinfo : EIATTR_CBANK_PARAM_SIZE
	.align		4
.L_45:
        /*00fc*/ 	.byte	0x03, 0x19
        /*00fe*/ 	.short	0x005c


	//----- nvinfo : EIATTR_PARAM_CBANK
	.align		4
        /*0100*/ 	.byte	0x04, 0x0a
        /*0102*/ 	.short	(.L_47 - .L_46)
	.align		4
.L_46:
        /*0104*/ 	.word	index@(.nv.constant0._Z12backwardPassPfS_S_S_S_S_S_S_S_S_iif)
        /*0108*/ 	.short	0x0380
        /*010a*/ 	.short	0x005c


	//----- nvinfo : EIATTR_SW_WAR
	.align		4
.L_47:
        /*010c*/ 	.byte	0x04, 0x36
        /*010e*/ 	.short	(.L_49 - .L_48)
.L_48:
        /*0110*/ 	.word	0x00000008
.L_49:


//--------------------- .nv.info._Z11forwardPassPfS_S_S_S_S_S_S_S_iii --------------------------
	.section	.nv.info._Z11forwardPassPfS_S_S_S_S_S_S_S_iii,"",@"SHT_CUDA_INFO"
	.sectionflags	@""
	.align	4


	//----- nvinfo : EIATTR_CUDA_API_VERSION
	.align		4
        /*0000*/ 	.byte	0x04, 0x37
        /*0002*/ 	.short	(.L_51 - .L_50)
.L_50:
        /*0004*/ 	.word	0x00000082


	//----- nvinfo : EIATTR_KPARAM_INFO
	.align		4
.L_51:
        /*0008*/ 	.byte	0x04, 0x17
        /*000a*/ 	.short	(.L_53 - .L_52)
.L_52:
        /*000c*/ 	.word	0x00000000
        /*0010*/ 	.short	0x000b
        /*0012*/ 	.short	0x0050
        /*0014*/ 	.byte	0x00, 0xf0, 0x11, 0x00


	//----- nvinfo : EIATTR_KPARAM_INFO
	.align		4
.L_53:
        /*0018*/ 	.byte	0x04, 0x17
        /*001a*/ 	.short	(.L_55 - .L_54)
.L_54:
        /*001c*/ 	.word	0x00000000
        /*0020*/ 	.short	0x000a
        /*0022*/ 	.short	0x004c
        /*0024*/ 	.byte	0x00, 0xf0, 0x11, 0x00


	//----- nvinfo : EIATTR_KPARAM_INFO
	.align		4
.L_55:
        /*0028*/ 	.byte	0x04, 0x17
        /*002a*/ 	.short	(.L_57 - .L_56)
.L_56:
        /*002c*/ 	.word	0x00000000
        /*0030*/ 	.short	0x0009
        /*0032*/ 	.short	0x0048
        /*0034*/ 	.byte	0x00, 0xf0, 0x11, 0x00


	//----- nvinfo : EIATTR_KPARAM_INFO
	.align		4
.L_57:
        /*0038*/ 	.byte	0x04, 0x17
        /*003a*/ 	.short	(.L_59 - .L_58)
.L_58:
        /*003c*/ 	.word	0x00000000
        /*0040*/ 	.short	0x0008
        /*0042*/ 	.short	0x0040
        /*0044*/ 	.byte	0x00, 0xf5, 0x21, 0x00


	//----- nvinfo : EIATTR_KPARAM_INFO
	.align		4
.L_59:
        /*0048*/ 	.byte	0x04, 0x17
        /*004a*/ 	.short	(.L_61 - .L_60)
.L_60:
        /*004c*/ 	.word	0x00000000
        /*0050*/ 	.short	0x0007
        /*0052*/ 	.short	0x0038
        /*0054*/ 	.byte	0x00, 0xf5, 0x21, 0x00


	//----- nvinfo : EIATTR_KPARAM_INFO
	.align		4
.L_61:
        /*0058*/ 	.byte	0x04, 0x17
        /*005a*/ 	.short	(.L_63 - .L_62)
.L_62:
        /*005c*/ 	.word	0x00000000
        /*0060*/ 	.short	0x0006
        /*0062*/ 	.short	0x0030
        /*0064*/ 	.byte	0x00, 0xf5, 0x21, 0x00


	//----- nvinfo : EIATTR_KPARAM_INFO
	.align		4
.L_63:
        /*0068*/ 	.byte	0x04, 0x17
        /*006a*/ 	.short	(.L_65 - .L_64)
.L_64:
        /*006c*/ 	.word	0x00000000
        /*0070*/ 	.short	0x0005
        /*0072*/ 	.short	0x0028
        /*0074*/ 	.byte	0x00, 0xf5, 0x21, 0x00


	//----- nvinfo : EIATTR_KPARAM_INFO
	.align		4
.L_65:
        /*0078*/ 	.byte	0x04, 0x17
        /*007a*/ 	.short	(.L_67 - .L_66)
.L_66:
        /*007c*/ 	.word	0x00000000
        /*0080*/ 	.short	0x0004
        /*0082*/ 	.short	0x0020
        /*0084*/ 	.byte	0x00, 0xf5, 0x21, 0x00


	//----- nvinfo : EIATTR_KPARAM_INFO
	.align		4
.L_67:
        /*0088*/ 	.byte	0x04, 0x17
        /*008a*/ 	.short	(.L_69 - .L_68)
.L_68:
        /*008c*/ 	.word	0x00000000
        /*0090*/ 	.short	0x0003
        /*0092*/ 	.short	0x0018
        /*0094*/ 	.byte	0x00, 0xf5, 0x21, 0x00


	//----- nvinfo : EIATTR_KPARAM_INFO
	.align		4
.L_69:
        /*0098*/ 	.byte	0x04, 0x17
        /*009a*/ 	.short	(.L_71 - .L_70)
.L_70:
        /*009c*/ 	.word	0x00000000
        /*00a0*/ 	.short	0x0002
        /*00a2*/ 	.short	0x0010
        /*00a4*/ 	.byte	0x00, 0xf5, 0x21, 0x00


	//----- nvinfo : EIATTR_KPARAM_INFO
	.align		4
.L_71:
        /*00a8*/ 	.byte	0x04, 0x17
        /*00aa*/ 	.short	(.L_73 - .L_72)
.L_72:
        /*00ac*/ 	.word	0x00000000
        /*00b0*/ 	.short	0x0001
        /*00b2*/ 	.short	0x0008
        /*00b4*/ 	.byte	0x00, 0xf5, 0x21, 0x00


	//----- nvinfo : EIATTR_KPARAM_INFO
	.align		4
.L_73:
        /*00b8*/ 	.byte	0x04, 0x17
        /*00ba*/ 	.short	(.L_75 - .L_74)
.L_74:
        /*00bc*/ 	.word	0x00000000
        /*00c0*/ 	.short	0x0000
        /*00c2*/ 	.short	0x0000
        /*00c4*/ 	.byte	0x00, 0xf5, 0x21, 0x00


	//----- nvinfo : EIATTR_SPARSE_MMA_MASK
	.align		4
.L_75:
        /*00c8*/ 	.byte	0x03, 0x50
        /*00ca*/ 	.short	0x0000


	//----- nvinfo : EIATTR_MAXREG_COUNT
	.align		4
        /*00cc*/ 	.byte	0x03, 0x1b
        /*00ce*/ 	.short	0x00ff


	//----- nvinfo : EIATTR_NUM_BARRIERS
	.align		4
        /*00d0*/ 	.byte	0x02, 0x4c
        /*00d2*/ 	.byte	0x01
	.zero		1


	//----- nvinfo : EIATTR_MERCURY_ISA_VERSION
	.align		4
        /*00d4*/ 	.byte	0x03, 0x5f
        /*00d6*/ 	.short	0x0101


	//----- nvinfo : EIATTR_VRC_CTA_INIT_COUNT
	.align		4
        /*00d8*/ 	.byte	0x02, 0x4a
	.zero		1
	.zero		1


	//----- nvinfo : EIATTR_EXIT_INSTR_OFFSETS
	.align		4
        /*00dc*/ 	.byte	0x04, 0x1c
        /*00de*/ 	.short	(.L_77 - .L_76)


	//   ....[0]....
.L_76:
        /*00e0*/ 	.word	0x00001d70


	//----- nvinfo : EIATTR_CRS_STACK_SIZE
	.align		4
.L_77:
        /*00e4*/ 	.byte	0x04, 0x1e
        /*00e6*/ 	.short	(.L_79 - .L_78)
.L_78:
        /*00e8*/ 	.word	0x00000000


	//----- nvinfo : EIATTR_CBANK_PARAM_SIZE
	.align		4
.L_79:
        /*00ec*/ 	.byte	0x03, 0x19
        /*00ee*/ 	.short	0x0054


	//----- nvinfo : EIATTR_PARAM_CBANK
	.align		4
        /*00f0*/ 	.byte	0x04, 0x0a
        /*00f2*/ 	.short	(.L_81 - .L_80)
	.align		4
.L_80:
        /*00f4*/ 	.word	index@(.nv.constant0._Z11forwardPassPfS_S_S_S_S_S_S_S_iii)
        /*00f8*/ 	.short	0x0380
        /*00fa*/ 	.short	0x0054


	//----- nvinfo : EIATTR_SW_WAR
	.align		4
.L_81:
        /*00fc*/ 	.byte	0x04, 0x36
        /*00fe*/ 	.short	(.L_83 - .L_82)
.L_82:
        /*0100*/ 	.word	0x00000008
.L_83:


//--------------------- .nv.callgraph             --------------------------
	.section	.nv.callgraph,"",@"SHT_CUDA_CALLGRAPH"
	.align	4
	.sectionentsize	8
	.align		4
        /*0000*/ 	.word	0x00000000
	.align		4
        /*0004*/ 	.word	0xffffffff
	.align		4
        /*0008*/ 	.word	0x00000000
	.align		4
        /*000c*/ 	.word	0xfffffffe
	.align		4
        /*0010*/ 	.word	0x00000000
	.align		4
        /*0014*/ 	.word	0xfffffffd
	.align		4
        /*0018*/ 	.word	0x00000000
	.align		4
        /*001c*/ 	.word	0xfffffffc


//--------------------- .text._Z12backwardPassPfS_S_S_S_S_S_S_S_S_iif --------------------------
	.section	.text._Z12backwardPassPfS_S_S_S_S_S_S_S_S_iif,"ax",@progbits
	.align	128
        .global         _Z12backwardPassPfS_S_S_S_S_S_S_S_S_iif
        .type           _Z12backwardPassPfS_S_S_S_S_S_S_S_S_iif,@function
        .size           _Z12backwardPassPfS_S_S_S_S_S_S_S_S_iif,(.L_x_35 - _Z12backwardPassPfS_S_S_S_S_S_S_S_S_iif)
        .other          _Z12backwardPassPfS_S_S_S_S_S_S_S_S_iif,@"STO_CUDA_ENTRY STV_DEFAULT"
_Z12backwardPassPfS_S_S_S_S_S_S_S_S_iif:
.text._Z12backwardPassPfS_S_S_S_S_S_S_S_S_iif:
[----:B------:R-:W-:Y:S01]  /*0000*/  LDC R1, c[0x0][0x37c] ;  /* 0x0000df00ff017b82 */ /* 0x000fe20000000800 */
[----:B------:R-:W0:Y:S01]  /*0010*/  S2R R0, SR_TID.X ;  /* 0x0000000000007919 */ /* 0x000e220000002100 */
[----:B------:R-:W1:Y:S06]  /*0020*/  LDCU UR6, c[0x0][0x3d4] ;  /* 0x00007a80ff0677ac */ /* 0x000e6c0008000800 */
[----:B------:R-:W1:Y:S01]  /*0030*/  LDC R16, c[0x0][0x3d0] ;  /* 0x0000f400ff107b82 */ /* 0x000e620000000800 */
[----:B------:R-:W-:Y:S01]  /*0040*/  BSSY.RECONVERGENT B0, `(.L_x_0) ;  /* 0x0000021000007945 */ /* 0x000fe20003800200 */
[----:B------:R-:W2:Y:S01]  /*0050*/  LDCU.64 UR4, c[0x0][0x358] ;  /* 0x00006b00ff0477ac */ /* 0x000ea20008000a00 */
[----:B-1----:R-:W-:Y:S01]  /*0060*/  IMAD R3, R16, UR6, RZ ;  /* 0x0000000610037c24 */ /* 0x002fe2000f8e02ff */
[----:B0-----:R-:W-:-:S04]  /*0070*/  ISETP.GE.AND P0, PT, R0, UR6, PT ;  /* 0x0000000600007c0c */ /* 0x001fc8000bf06270 */
[----:B------:R-:W-:-:S09]  /*0080*/  ISETP.GE.AND P2, PT, R0, R3, PT ;  /* 0x000000030000720c */ /* 0x000fd20003f46270 */
[----:B--2---:R-:W-:Y:S05]  /*0090*/  @P0 BRA `(.L_x_1) ;  /* 0x00000000006c0947 */ /* 0x004fea0003800000 */
[----:B------:R-:W0:Y:S08]  /*00a0*/  LDC.64 R6, c[0x0][0x3b8] ;  /* 0x0000ee00ff067b82 */ /* 0x000e300000000a00 */
[----:B------:R-:W1:Y:S01]  /*00b0*/  LDC.64 R4, c[0x0][0x3a0] ;  /* 0x0000e800ff047b82 */ /* 0x000e620000000a00 */
[----:B------:R-:W-:Y:S01]  /*00c0*/  ISETP.NE.AND P1, PT, R0, RZ, PT ;  /* 0x000000ff0000720c */ /* 0x000fe20003f25270 */
[----:B------:R-:W2:Y:S01]  /*00d0*/  LDCU UR7, c[0x0][0x3d8] ;  /* 0x00007b00ff0777ac */ /* 0x000ea20008000800 */
[----:B0-----:R0:W3:Y:S04]  /*00e0*/  LDG.E R15, desc[UR4][R6.64] ;  /* 0x00000004060f7981 */ /* 0x0010e8000c1e1900 */
[----:B-1----:R-:W4:Y:S07]  /*00f0*/  LDG.E R4, desc[UR4][R4.64] ;  /* 0x0000000404047981 */ /* 0x002f2e000c1e1900 */
[----:B------:R-:W1:Y:S08]  /*0100*/  @!P1 LDC.64 R2, c[0x0][0x398] ;  /* 0x0000e600ff029b82 */ /* 0x000e700000000a00 */
[----:B0-----:R-:W0:Y:S01]  /*0110*/  LDC.64 R6, c[0x0][0x3a8] ;  /* 0x0000ea00ff067b82 */ /* 0x001e220000000a00 */
[----:B-1----:R-:W2:Y:S01]  /*0120*/  @!P1 LDG.E R17, desc[UR4][R2.64] ;  /* 0x0000000402119981 */ /* 0x002ea2000c1e1900 */
[----:B---3--:R-:W1:Y:S01]  /*0130*/  F2F.F64.F32 R10, R15 ;  /* 0x0000000f000a7310 */ /* 0x008e620000201800 */
[----:B----4-:R-:W-:Y:S01]  /*0140*/  FADD R14, R4, -R15 ;  /* 0x8000000f040e7221 */ /* 0x010fe20000000000 */
[----:B0-----:R-:W-:-:S06]  /*0150*/  IMAD.WIDE.U32 R4, R0, 0x4, R6 ;  /* 0x0000000400047825 */ /* 0x001fcc00078e0006 */
[----:B------:R-:W0:Y:S01]  /*0160*/  F2F.F64.F32 R8, R14 ;  /* 0x0000000e00087310 */ /* 0x000e220000201800 */
[----:B-1----:R-:W-:-:S08]  /*0170*/  DADD R12, -R10, 1 ;  /* 0x3ff000000a0c7429 */ /* 0x002fd00000000100 */
[----:B------:R-:W-:Y:S01]  /*0180*/  DMUL R12, R10, R12 ;  /* 0x0000000c0a0c7228 */ /* 0x000fe20000000000 */
[----:B------:R-:W1:Y:S01]  /*0190*/  LDC.64 R10, c[0x0][0x388] ;  /* 0x0000e200ff0a7b82 */ /* 0x000e620000000a00 */
[----:B0-----:R-:W-:-:S08]  /*01a0*/  DMUL R8, R8, -2 ;  /* 0xc000000008087828 */ /* 0x001fd00000000000 */
[----:B------:R-:W-:-:S10]  /*01b0*/  DMUL R8, R8, R12 ;  /* 0x0000000c08087228 */ /* 0x000fd40000000000 */
[----:B------:R-:W2:Y:S01]  /*01c0*/  F2F.F32.F64 R8, R8 ;  /* 0x0000000800087310 */ /* 0x000ea20000301000 */
[----:B-1----:R-:W-:-:S04]  /*01d0*/  IMAD.WIDE.U32 R6, R0, 0x4, R10 ;  /* 0x0000000400067825 */ /* 0x002fc800078e000a */
[----:B--2---:R-:W-:-:S05]  /*01e0*/  @!P1 FFMA R17, -R8, UR7, R17 ;  /* 0x0000000708119c23 */ /* 0x004fca0008000111 */
[----:B------:R0:W-:Y:S04]  /*01f0*/  @!P1 STG.E desc[UR4][R2.64], R17 ;  /* 0x0000001102009986 */ /* 0x0001e8000c101904 */
[----:B------:R-:W2:Y:S04]  /*0200*/  LDG.E R5, desc[UR4][R4.64] ;  /* 0x0000000404057981 */ /* 0x000ea8000c1e1900 */
[----:B------:R-:W2:Y:S01]  /*0210*/  LDG.E R11, desc[UR4][R6.64] ;  /* 0x00000004060b7981 */ /* 0x000ea2000c1e1900 */
[----:B------:R-:W-:-:S04]  /*0220*/  FMUL R10, R8, UR7 ;  /* 0x00000007080a7c20 */ /* 0x000fc80008400000 */
[----:B--2---:R-:W-:-:S05]  /*0230*/  FFMA R11, -R10, R5, R11 ;  /* 0x000000050a0b7223 */ /* 0x004fca000000010b */
[----:B------:R0:W-:Y:S02]  /*0240*/  STG.E desc[UR4][R6.64], R11 ;  /* 0x0000000b06007986 */ /* 0x0001e4000c101904 */
.L_x_1:
[----:B------:R-:W-:Y:S05]  /*0250*/  BSYNC.RECONVERGENT B0 ;  /* 0x0000000000007941 */ /* 0x000fea0003800200 */
.L_x_0:
[----:B------:R-:W-:Y:S06]  /*0260*/  BAR.SYNC.DEFER_BLOCKING 0x0 ;  /* 0x0000000000007b1d */ /* 0x000fec0000010000 */
[----:B------:R-:W-:Y:S04]  /*0270*/  BSSY.RECONVERGENT B0, `(.L_x_2) ;  /* 0x0000040000007945 */ /* 0x000fe80003800200 */
[----:B------:R-:W-:Y:S05]  /*0280*/  @P2 BRA `(.L_x_3) ;  /* 0x0000000000f82947 */ /* 0x000fea0003800000 */
[----:B------:R-:W1:Y:S08]  /*0290*/  LDC.64 R14, c[0x0][0x3b8] ;  /* 0x0000ee00ff0e7b82 */ /* 0x000e700000000a00 */
[----:B------:R-:W2:Y:S08]  /*02a0*/  LDC.64 R12, c[0x0][0x3a0] ;  /* 0x0000e800ff0c7b82 */ /* 0x000eb00000000a00 */
[----:B0-----:R-:W0:Y:S08]  /*02b0*/  LDC.64 R6, c[0x0][0x3a8] ;  /* 0x0000ea00ff067b82 */ /* 0x001e300000000a00 */
[----:B------:R-:W3:Y:S01]  /*02c0*/  LDC.64 R8, c[0x0][0x388] ;  /* 0x0000e200ff087b82 */ /* 0x000ee20000000a00 */
[----:B-1----:R-:W4:Y:S01]  /*02d0*/  LDG.E R10, desc[UR4][R14.64] ;  /* 0x000000040e0a7981 */ /* 0x002f22000c1e1900 */
[----:B------:R-:W-:Y:S01]  /*02e0*/  SHF.R.U32.HI R3, RZ, 0x1, R0 ;  /* 0x00000001ff037819 */ /* 0x000fe20000011600 */
[----:B------:R-:W1:Y:S02]  /*02f0*/  LDCU UR6, c[0x0][0x3d8] ;  /* 0x00007b00ff0677ac */ /* 0x000e640008000800 */
[----:B--2---:R2:W5:Y:S02]  /*0300*/  LDG.E R13, desc[UR4][R12.64] ;  /* 0x000000040c0d7981 */ /* 0x004564000c1e1900 */
[----:B0-----:R-:W-:-:S06]  /*0310*/  IMAD.WIDE.U32 R6, R3, 0x4, R6 ;  /* 0x0000000403067825 */ /* 0x001fcc00078e0006 */
[----:B------:R0:W5:Y:S01]  /*0320*/  LDG.E R7, desc[UR4][R6.64] ;  /* 0x0000000406077981 */ /* 0x000162000c1e1900 */
[----:B---3--:R-:W-:Y:S02]  /*0330*/  IMAD.WIDE.U32 R8, R3, 0x4, R8 ;  /* 0x0000000403087825 */ /* 0x008fe400078e0008 */
[----:B------:R-:W3:Y:S03]  /*0340*/  @!P0 LDC.64 R2, c[0x0][0x390] ;  /* 0x0000e400ff028b82 */ /* 0x000ee60000000a00 */
[----:B------:R4:W5:Y:S01]  /*0350*/  LDG.E R11, desc[UR4][R8.64] ;  /* 0x00000004080b7981 */ /* 0x000962000c1e1900 */
[----:B---3--:R-:W-:-:S05]  /*0360*/  @!P0 IMAD.WIDE.U32 R2, R0, 0x4, R2 ;  /* 0x0000000400028825 */ /* 0x008fca00078e0002 */
[----:B------:R-:W1:Y:S01]  /*0370*/  @!P0 LDG.E R4, desc[UR4][R2.64] ;  /* 0x0000000402048981 */ /* 0x000e62000c1e1900 */
[----:B------:R-:W-:-:S04]  /*0380*/  IABS R5, R16 ;  /* 0x0000001000057213 */ /* 0x000fc80000000000 */
[----:B--2---:R-:W2:Y:S08]  /*0390*/  I2F.RP R12, R5 ;  /* 0x00000005000c7306 */ /* 0x004eb00000209400 */
[----:B--2---:R-:W2:Y:S02]  /*03a0*/  MUFU.RCP R12, R12 ;  /* 0x0000000c000c7308 */ /* 0x004ea40000001000 */
[----:B--2---:R-:W-:-:S06]  /*03b0*/  IADD3 R14, PT, PT, R12, 0xffffffe, RZ ;  /* 0x0ffffffe0c0e7810 */ /* 0x004fcc0007ffe0ff */
[----:B------:R2:W0:Y:S01]  /*03c0*/  F2I.FTZ.U32.TRUNC.NTZ R15, R14 ;  /* 0x0000000e000f7305 */ /* 0x000422000021f000 */
[----:B------:R-:W-:Y:S01]  /*03d0*/  IABS R18, R0 ;  /* 0x0000000000127213 */ /* 0x000fe20000000000 */
[----:B--2---:R-:W-:Y:S01]  /*03e0*/  HFMA2 R14, -RZ, RZ, 0, 0 ;  /* 0x00000000ff0e7431 */ /* 0x004fe200000001ff */
[----:B0-----:R-:W-:-:S05]  /*03f0*/  IADD3 R6, PT, PT, RZ, -R15, RZ ;  /* 0x8000000fff067210 */ /* 0x001fca0007ffe0ff */
[----:B------:R-:W-:Y:S01]  /*0400*/  IMAD R17, R6, R5, RZ ;  /* 0x0000000506117224 */ /* 0x000fe200078e02ff */
[----:B------:R-:W-:-:S03]  /*0410*/  MOV R6, R18 ;  /* 0x0000001200067202 */ /* 0x000fc60000000f00 */
[----:B------:R-:W-:-:S06]  /*0420*/  IMAD.HI.U32 R15, R15, R17, R14 ;  /* 0x000000110f0f7227 */ /* 0x000fcc00078e000e */
[----:B------:R-:W-:-:S05]  /*0430*/  IMAD.HI.U32 R15, R15, R6, RZ ;  /* 0x000000060f0f7227 */ /* 0x000fca00078e00ff */
[----:B------:R-:W-:-:S05]  /*0440*/  IADD3 R18, PT, PT, -R15, RZ, RZ ;  /* 0x000000ff0f127210 */ /* 0x000fca0007ffe1ff */
[C---:B------:R-:W-:Y:S02]  /*0450*/  IMAD R6, R5.reuse, R18, R6 ;  /* 0x0000001205067224 */ /* 0x040fe400078e0206 */
[----:B------:R-:W0:Y:S03]  /*0460*/  LDC.64 R18, c[0x0][0x380] ;  /* 0x0000e000ff127b82 */ /* 0x000e260000000a00 */
[----:B------:R-:W-:-:S13]  /*0470*/  ISETP.GT.U32.AND P1, PT, R5, R6, PT ;  /* 0x000000060500720c */ /* 0x000fda0003f24070 */
[----:B------:R-:W-:-:S04]  /*0480*/  @!P1 IADD3 R6, PT, PT, R6, -R5, RZ ;  /* 0x8000000506069210 */ /* 0x000fc80007ffe0ff */
[----:B------:R-:W-:Y:S02]  /*0490*/  ISETP.GT.U32.AND P2, PT, R5, R6, PT ;  /* 0x000000060500720c */ /* 0x000fe40003f44070 */
[----:B------:R-:W-:-:S11]  /*04a0*/  ISETP.GE.AND P1, PT, R0, RZ, PT ;  /* 0x000000ff0000720c */ /* 0x000fd60003f26270 */
[----:B------:R-:W-:Y:S02]  /*04b0*/  @!P2 IADD3 R6, PT, PT, R6, -R5, RZ ;  /* 0x800000050606a210 */ /* 0x000fe40007ffe0ff */
[----:B------:R-:W-:Y:S02]  /*04c0*/  ISETP.NE.AND P2, PT, R16, RZ, PT ;  /* 0x000000ff1000720c */ /* 0x000fe40003f45270 */
[----:B------:R-:W-:-:S11]  /*04d0*/  @!P1 IADD3 R6, PT, PT, -R6, RZ, RZ ;  /* 0x000000ff06069210 */ /* 0x000fd60007ffe1ff */
[----:B------:R-:W-:Y:S01]  /*04e0*/  @!P2 LOP3.LUT R6, RZ, R16, RZ, 0x33, !PT ;  /* 0x00000010ff06a212 */ /* 0x000fe200078e33ff */
[----:B----4-:R-:W2:Y:S01]  /*04f0*/  F2F.F64.F32 R8, R10 ;  /* 0x0000000a00087310 */ /* 0x010ea20000201800 */
[----:B-----5:R-:W-:-:S07]  /*0500*/  FADD R17, R13, -R10 ;  /* 0x8000000a0d117221 */ /* 0x020fce0000000000 */
[----:B------:R-:W3:Y:S01]  /*0510*/  F2F.F64.F32 R12, R17 ;  /* 0x00000011000c7310 */ /* 0x000ee20000201800 */
[----:B--2---:R-:W-:Y:S01]  /*0520*/  DADD R14, -R8, 1 ;  /* 0x3ff00000080e7429 */ /* 0x004fe20000000100 */
[----:B------:R-:W-:-:S07]  /*0530*/  FADD R10, -R7, 1 ;  /* 0x3f800000070a7421 */ /* 0x000fce0000000100 */
[----:B------:R-:W-:Y:S02]  /*0540*/  DMUL R14, R8, R14 ;  /* 0x0000000e080e7228 */ /* 0x000fe40000000000 */
[----:B---3--:R-:W-:Y:S01]  /*0550*/  DMUL R12, R12, -2 ;  /* 0xc00000000c0c7828 */ /* 0x008fe20000000000 */
[----:B------:R-:W2:Y:S01]  /*0560*/  F2F.F64.F32 R8, R11 ;  /* 0x0000000b00087310 */ /* 0x000ea20000201800 */
[----:B------:R-:W-:-:S06]  /*0570*/  FMUL R10, R7, R10 ;  /* 0x0000000a070a7220 */ /* 0x000fcc0000400000 */
[----:B------:R-:W-:Y:S01]  /*0580*/  DMUL R12, R12, R14 ;  /* 0x0000000e0c0c7228 */ /* 0x000fe20000000000 */
[----:B------:R-:W3:Y:S07]  /*0590*/  F2F.F64.F32 R14, R10 ;  /* 0x0000000a000e7310 */ /* 0x000eee0000201800 */
[----:B--2---:R-:W-:Y:S01]  /*05a0*/  DMUL R12, R12, R8 ;  /* 0x000000080c0c7228 */ /* 0x004fe20000000000 */
[----:B------:R-:W2:Y:S07]  /*05b0*/  LDC.64 R8, c[0x0][0x3c8] ;  /* 0x0000f200ff087b82 */ /* 0x000eae0000000a00 */
[----:B---3--:R-:W-:-:S10]  /*05c0*/  DMUL R12, R12, R14 ;  /* 0x0000000e0c0c7228 */ /* 0x008fd40000000000 */
[----:B------:R-:W1:Y:S01]  /*05d0*/  F2F.F32.F64 R13, R12 ;  /* 0x0000000c000d7310 */ /* 0x000e620000301000 */
[----:B--2---:R-:W-:-:S04]  /*05e0*/  IMAD.WIDE.U32 R8, R6, 0x4, R8 ;  /* 0x0000000406087825 */ /* 0x004fc800078e0008 */
[----:B-1----:R-:W-:Y:S01]  /*05f0*/  @!P0 FFMA R7, -R13, UR6, R4 ;  /* 0x000000060d078c23 */ /* 0x002fe20008000104 */
[----:B0-----:R-:W-:-:S04]  /*0600*/  IMAD.WIDE.U32 R4, R0, 0x4, R18 ;  /* 0x0000000400047825 */ /* 0x001fc800078e0012 */
[----:B------:R1:W-:Y:S04]  /*0610*/  @!P0 STG.E desc[UR4][R2.64], R7 ;  /* 0x0000000702008986 */ /* 0x0003e8000c101904 */
[----:B------:R-:W2:Y:S04]  /*0620*/  LDG.E R11, desc[UR4][R4.64] ;  /* 0x00000004040b7981 */ /* 0x000ea8000c1e1900 */
[----:B------:R-:W2:Y:S01]  /*0630*/  LDG.E R9, desc[UR4][R8.64] ;  /* 0x0000000408097981 */ /* 0x000ea2000c1e1900 */
[----:B------:R-:W-:-:S04]  /*0640*/  FMUL R0, R13, UR6 ;  /* 0x000000060d007c20 */ /* 0x000fc80008400000 */
[----:B--2---:R-:W-:-:S05]  /*0650*/  FFMA R11, -R0, R9, R11 ;  /* 0x00000009000b7223 */ /* 0x004fca000000010b */
[----:B------:R1:W-:Y:S02]  /*0660*/  STG.E desc[UR4][R4.64], R11 ;  /* 0x0000000b04007986 */ /* 0x0003e4000c101904 */
.L_x_3:
[----:B------:R-:W-:Y:S05]  /*0670*/  BSYNC.RECONVERGENT B0 ;  /* 0x0000000000007941 */ /* 0x000fea0003800200 */
.L_x_2:
[----:B------:R-:W-:Y:S06]  /*0680*/  BAR.SYNC.DEFER_BLOCKING 0x0 ;  /* 0x0000000000007b1d */ /* 0x000fec0000010000 */
[----:B------:R-:W-:Y:S05]  /*0690*/  EXIT ;  /* 0x000000000000794d */ /* 0x000fea0003800000 */
.L_x_4:
[----:B------:R-:W-:-:S00]  /*06a0*/  BRA `(.L_x_4) ;  /* 0xfffffffc00fc7947 */ /* 0x000fc0000383ffff */
[----:B------:R-:W-:-:S00]  /*06b0*/  NOP ;  /* 0x0000000000007918 */ /* 0x000fc00000000000 */
        /* <DEDUP_REMOVED lines=12> */
.L_x_35:


//--------------------- .text._Z11forwardPassPfS_S_S_S_S_S_S_S_iii --------------------------
	.section	.text._Z11forwardPassPfS_S_S_S_S_S_S_S_iii,"ax",@progbits
	.align	128
        .global         _Z11forwardPassPfS_S_S_S_S_S_S_S_iii
        .type           _Z11forwardPassPfS_S_S_S_S_S_S_S_iii,@function
        .size           _Z11forwardPassPfS_S_S_S_S_S_S_S_iii,(.L_x_34 - _Z11forwardPassPfS_S_S_S_S_S_S_S_iii)
        .other          _Z11forwardPassPfS_S_S_S_S_S_S_S_iii,@"STO_CUDA_ENTRY STV_DEFAULT"
_Z11forwardPassPfS_S_S_S_S_S_S_S_iii:
.text._Z11forwardPassPfS_S_S_S_S_S_S_S_iii:
[----:B------:R-:W-:Y:S01]  /*0000*/  LDC R1, c[0x0][0x37c] ;  /* 0x0000df00ff017b82 */ /* 0x000fe20000000800 */
[----:B------:R-:W0:Y:S01]  /*0010*/  S2R R3, SR_TID.X ;  /* 0x0000000000037919 */ /* 0x000e220000002100 */
[----:B------:R-:W0:Y:S01]  /*0020*/  LDCU UR4, c[0x0][0x3d0] ;  /* 0x00007a00ff0477ac */ /* 0x000e220008000800 */
[----:B------:R-:W-:Y:S01]  /*0030*/  BSSY.RECONVERGENT B0, `(.L_x_5) ;  /* 0x00000e8000007945 */ /* 0x000fe20003800200 */
[----:B------:R-:W1:Y:S01]  /*0040*/  LDCU.64 UR10, c[0x0][0x358] ;  /* 0x00006b00ff0a77ac */ /* 0x000e620008000a00 */
[----:B0-----:R-:W-:-:S13]  /*0050*/  ISETP.GE.AND P0, PT, R3, UR4, PT ;  /* 0x0000000403007c0c */ /* 0x001fda000bf06270 */
[----:B-1----:R-:W-:Y:S05]  /*0060*/  @P0 BRA `(.L_x_6) ;  /* 0x0000000c00900947 */ /* 0x002fea0003800000 */
[----:B------:R-:W0:Y:S01]  /*0070*/  LDCU UR6, c[0x0][0x3c8] ;  /* 0x00007900ff0677ac */ /* 0x000e220008000800 */
[----:B------:R-:W1:Y:S01]  /*0080*/  LDC.64 R4, c[0x0][0x3b0] ;  /* 0x0000ec00ff047b82 */ /* 0x000e620000000a00 */
[----:B0-----:R-:W-:Y:S01]  /*0090*/  UISETP.GT.AND UP0, UPT, UR6, URZ, UPT ;  /* 0x000000ff0600728c */ /* 0x001fe2000bf04270 */
[----:B-1----:R-:W-:-:S08]  /*00a0*/  IMAD.WIDE.U32 R4, R3, 0x4, R4 ;  /* 0x0000000403047825 */ /* 0x002fd000078e0004 */
[----:B------:R-:W-:Y:S05]  /*00b0*/  BRA.U UP0, `(.L_x_7) ;  /* 0x0000000100087547 */ /* 0x000fea000b800000 */
[----:B------:R0:W5:Y:S01]  /*00c0*/  LDG.E R7, desc[UR10][R4.64] ;  /* 0x0000000a04077981 */ /* 0x000162000c1e1900 */
[----:B------:R-:W-:Y:S05]  /*00d0*/  BRA `(.L_x_8) ;  /* 0x0000000800f87947 */ /* 0x000fea0003800000 */
.L_x_7:
[----:B------:R0:W5:Y:S01]  /*00e0*/  LDG.E R7, desc[UR10][R4.64] ;  /* 0x0000000a04077981 */ /* 0x000162000c1e1900 */
[----:B------:R-:W-:Y:S01]  /*00f0*/  UISETP.GE.U32.AND UP1, UPT, UR6, 0x10, UPT ;  /* 0x000000100600788c */ /* 0x000fe2000bf26070 */
[----:B------:R-:W-:Y:S01]  /*0100*/  HFMA2 R9, -RZ, RZ, 0, 0 ;  /* 0x00000000ff097431 */ /* 0x000fe200000001ff */
[----:B------:R-:W-:Y:S02]  /*0110*/  ULOP3.LUT UR7, UR6, 0xf, URZ, 0xc0, !UPT ;  /* 0x0000000f06077892 */ /* 0x000fe4000f8ec0ff */
[----:B------:R-:W-:Y:S02]  /*0120*/  IMAD R0, R3, UR6, RZ ;  /* 0x0000000603007c24 */ /* 0x000fe4000f8e02ff */
[----:B------:R-:W-:-:S03]  /*0130*/  UISETP.NE.AND UP0, UPT, UR7, URZ, UPT ;  /* 0x000000ff0700728c */ /* 0x000fc6000bf05270 */
[----:B0-----:R-:W-:Y:S08]  /*0140*/  BRA.U !UP1, `(.L_x_9) ;  /* 0x0000000509547547 */ /* 0x001ff0000b800000 */
[----:B------:R-:W0:Y:S01]  /*0150*/  LDC.64 R8, c[0x0][0x388] ;  /* 0x0000e200ff087b82 */ /* 0x000e220000000a00 */
[----:B------:R-:W1:Y:S01]  /*0160*/  LDCU.64 UR4, c[0x0][0x380] ;  /* 0x00007000ff0477ac */ /* 0x000e620008000a00 */
[----:B------:R-:W-:-:S04]  /*0170*/  ULOP3.LUT UR8, UR6, 0x7ffffff0, URZ, 0xc0, !UPT ;  /* 0x7ffffff006087892 */ /* 0x000fc8000f8ec0ff */
[----:B------:R-:W-:Y:S02]  /*0180*/  UIADD3 UR9, UPT, UPT, -UR8, URZ, URZ ;  /* 0x000000ff08097290 */ /* 0x000fe4000fffe1ff */
[----:B-1----:R-:W-:-:S04]  /*0190*/  UIADD3 UR4, UP1, UPT, UR4, 0x20, URZ ;  /* 0x0000002004047890 */ /* 0x002fc8000ff3e0ff */
[----:B------:R-:W-:Y:S01]  /*01a0*/  UIADD3.X UR5, UPT, UPT, URZ, UR5, URZ, UP1, !UPT ;  /* 0x00000005ff057290 */ /* 0x000fe20008ffe4ff */
[----:B0-----:R-:W-:Y:S01]  /*01b0*/  IMAD.WIDE.U32 R8, R0, 0x4, R8 ;  /* 0x0000000400087825 */ /* 0x001fe200078e0008 */
[----:B------:R-:W-:Y:S02]  /*01c0*/  MOV R6, UR4 ;  /* 0x0000000400067c02 */ /* 0x000fe40008000f00 */
[----:B------:R-:W-:Y:S02]  /*01d0*/  IADD3 R2, P0, PT, R8, 0x20, RZ ;  /* 0x0000002008027810 */ /* 0x000fe40007f1e0ff */
[----:B------:R-:W-:Y:S02]  /*01e0*/  MOV R13, UR5 ;  /* 0x00000005000d7c02 */ /* 0x000fe40008000f00 */
[----:B------:R-:W-:Y:S02]  /*01f0*/  IADD3.X R11, PT, PT, RZ, R9, RZ, P0, !PT ;  /* 0x00000009ff0b7210 */ /* 0x000fe400007fe4ff */
[----:B------:R-:W-:-:S07]  /*0200*/  MOV R9, UR8 ;  /* 0x0000000800097c02 */ /* 0x000fce0008000f00 */
.L_x_10:
[----:B------:R-:W-:Y:S02]  /*0210*/  MOV R12, R6 ;  /* 0x00000006000c7202 */ /* 0x000fe40000000f00 */
[----:B------:R-:W-:-:S03]  /*0220*/  MOV R10, R2 ;  /* 0x00000002000a7202 */ /* 0x000fc60000000f00 */
[----:B------:R-:W2:Y:S04]  /*0230*/  LDG.E R2, desc[UR10][R12.64+-0x20] ;  /* 0xffffe00a0c027981 */ /* 0x000ea8000c1e1900 */
[----:B------:R-:W2:Y:S02]  /*0240*/  LDG.E R6, desc[UR10][R10.64+-0x20] ;  /* 0xffffe00a0a067981 */ /* 0x000ea4000c1e1900 */
[----:B-12--5:R-:W-:-:S05]  /*0250*/  FFMA R7, R2, R6, R7 ;  /* 0x0000000602077223 */ /* 0x026fca0000000007 */
[----:B------:R0:W-:Y:S04]  /*0260*/  STG.E desc[UR10][R4.64], R7 ;  /* 0x0000000704007986 */ /* 0x0001e8000c10190a */
[----:B------:R-:W2:Y:S04]  /*0270*/  LDG.E R2, desc[UR10][R12.64+-0x1c] ;  /* 0xffffe40a0c027981 */ /* 0x000ea8000c1e1900 */
[----:B------:R-:W2:Y:S02]  /*0280*/  LDG.E R6, desc[UR10][R10.64+-0x1c] ;  /* 0xffffe40a0a067981 */ /* 0x000ea4000c1e1900 */
[----:B--2---:R-:W-:-:S05]  /*0290*/  FFMA R15, R2, R6, R7 ;  /* 0x00000006020f7223 */ /* 0x004fca0000000007 */
[----:B------:R1:W-:Y:S04]  /*02a0*/  STG.E desc[UR10][R4.64], R15 ;  /* 0x0000000f04007986 */ /* 0x0003e8000c10190a */
[----:B------:R-:W2:Y:S04]  /*02b0*/  LDG.E R2, desc[UR10][R12.64+-0x18] ;  /* 0xffffe80a0c027981 */ /* 0x000ea8000c1e1900 */
[----:B------:R-:W2:Y:S02]  /*02c0*/  LDG.E R6, desc[UR10][R10.64+-0x18] ;  /* 0xffffe80a0a067981 */ /* 0x000ea4000c1e1900 */
[----:B--2---:R-:W-:-:S05]  /*02d0*/  FFMA R17, R2, R6, R15 ;  /* 0x0000000602117223 */ /* 0x004fca000000000f */
[----:B------:R2:W-:Y:S04]  /*02e0*/  STG.E desc[UR10][R4.64], R17 ;  /* 0x0000001104007986 */ /* 0x0005e8000c10190a */
[----:B------:R-:W0:Y:S04]  /*02f0*/  LDG.E R2, desc[UR10][R12.64+-0x14] ;  /* 0xffffec0a0c027981 */ /* 0x000e28000c1e1900 */
[----:B------:R-:W0:Y:S02]  /*0300*/  LDG.E R6, desc[UR10][R10.64+-0x14] ;  /* 0xffffec0a0a067981 */ /* 0x000e24000c1e1900 */
[----:B0-----:R-:W-:-:S05]  /*0310*/  FFMA R7, R2, R6, R17 ;  /* 0x0000000602077223 */ /* 0x001fca0000000011 */
[----:B------:R0:W-:Y:S04]  /*0320*/  STG.E desc[UR10][R4.64], R7 ;  /* 0x0000000704007986 */ /* 0x0001e8000c10190a */
[----:B------:R-:W1:Y:S04]  /*0330*/  LDG.E R2, desc[UR10][R12.64+-0x10] ;  /* 0xfffff00a0c027981 */ /* 0x000e68000c1e1900 */
[----:B------:R-:W1:Y:S02]  /*0340*/  LDG.E R6, desc[UR10][R10.64+-0x10] ;  /* 0xfffff00a0a067981 */ /* 0x000e64000c1e1900 */
[----:B-1----:R-:W-:-:S05]  /*0350*/  FFMA R15, R2, R6, R7 ;  /* 0x00000006020f7223 */ /* 0x002fca0000000007 */
        /* <DEDUP_REMOVED lines=42> */
[----:B------:R-:W0:Y:S01]  /*0600*/  LDG.E R6, desc[UR10][R10.64+0x1c] ;  /* 0x00001c0a0a067981 */ /* 0x000e22000c1e1900 */
[----:B------:R-:W-:-:S04]  /*0610*/  UIADD3 UR9, UPT, UPT, UR9, 0x10, URZ ;  /* 0x0000001009097890 */ /* 0x000fc8000fffe0ff */
[----:B------:R-:W-:Y:S01]  /*0620*/  UISETP.NE.AND UP1, UPT, UR9, URZ, UPT ;  /* 0x000000ff0900728c */ /* 0x000fe2000bf25270 */
[----:B0-----:R-:W-:Y:S01]  /*0630*/  FFMA R7, R2, R6, R17 ;  /* 0x0000000602077223 */ /* 0x001fe20000000011 */
[----:B------:R-:W-:Y:S02]  /*0640*/  IADD3 R6, P0, PT, R12, 0x40, RZ ;  /* 0x000000400c067810 */ /* 0x000fe40007f1e0ff */
[----:B------:R-:W-:Y:S02]  /*0650*/  IADD3 R2, P1, PT, R10, 0x40, RZ ;  /* 0x000000400a027810 */ /* 0x000fe40007f3e0ff */
[----:B------:R1:W-:Y:S01]  /*0660*/  STG.E desc[UR10][R4.64], R7 ;  /* 0x0000000704007986 */ /* 0x0003e2000c10190a */
[----:B------:R-:W-:Y:S02]  /*0670*/  IADD3.X R13, PT, PT, RZ, R13, RZ, P0, !PT ;  /* 0x0000000dff0d7210 */ /* 0x000fe400007fe4ff */
[----:B------:R-:W-:Y:S01]  /*0680*/  IADD3.X R11, PT, PT, RZ, R11, RZ, P1, !PT ;  /* 0x0000000bff0b7210 */ /* 0x000fe20000ffe4ff */
[----:B------:R-:W-:Y:S07]  /*0690*/  BRA.U UP1, `(.L_x_10) ;  /* 0xfffffff901dc7547 */ /* 0x000fee000b83ffff */
.L_x_9:
[----:B------:R-:W-:Y:S05]  /*06a0*/  BRA.U !UP0, `(.L_x_8) ;  /* 0x0000000508847547 */ /* 0x000fea000b800000 */
[----:B------:R-:W-:Y:S02]  /*06b0*/  UISETP.GE.U32.AND UP0, UPT, UR7, 0x8, UPT ;  /* 0x000000080700788c */ /* 0x000fe4000bf06070 */
[----:B------:R-:W-:-:S04]  /*06c0*/  ULOP3.LUT UR5, UR6, 0x7, URZ, 0xc0, !UPT ;  /* 0x0000000706057892 */ /* 0x000fc8000f8ec0ff */
[----:B------:R-:W-:-:S03]  /*06d0*/  UISETP.NE.AND UP1, UPT, UR5, URZ, UPT ;  /* 0x000000ff0500728c */ /* 0x000fc6000bf25270 */
[----:B------:R-:W-:Y:S08]  /*06e0*/  BRA.U !UP0, `(.L_x_11) ;  /* 0x0000000108ac7547 */ /* 0x000ff0000b800000 */
[----:B-1----:R-:W0:Y:S01]  /*06f0*/  LDC.64 R14, c[0x0][0x388] ;  /* 0x0000e200ff0e7b82 */ /* 0x002e220000000a00 */
[----:B------:R-:W-:Y:S01]  /*0700*/  IADD3 R13, PT, PT, R0, R9, RZ ;  /* 0x00000009000d7210 */ /* 0x000fe20007ffe0ff */
[----:B------:R-:W1:Y:S06]  /*0710*/  LDCU.64 UR8, c[0x0][0x388] ;  /* 0x00007100ff0877ac */ /* 0x000e6c0008000a00 */
[----:B------:R-:W2:Y:S01]  /*0720*/  LDC.64 R10, c[0x0][0x380] ;  /* 0x0000e000ff0a7b82 */ /* 0x000ea20000000a00 */
[----:B0-----:R-:W-:-:S06]  /*0730*/  IMAD.WIDE.U32 R14, R13, 0x4, R14 ;  /* 0x000000040d0e7825 */ /* 0x001fcc00078e000e */
[----:B------:R-:W3:Y:S01]  /*0740*/  LDG.E R14, desc[UR10][R14.64] ;  /* 0x0000000a0e0e7981 */ /* 0x000ee2000c1e1900 */
[----:B--2---:R-:W-:-:S05]  /*0750*/  IMAD.WIDE.U32 R10, R9, 0x4, R10 ;  /* 0x00000004090a7825 */ /* 0x004fca00078e000a */
[----:B------:R-:W3:Y:S01]  /*0760*/  LDG.E R2, desc[UR10][R10.64] ;  /* 0x0000000a0a027981 */ /* 0x000ee2000c1e1900 */
[----:B------:R-:W-:-:S04]  /*0770*/  IADD3 R6, P0, PT, R0, R9, RZ ;  /* 0x0000000900067210 */ /* 0x000fc80007f1e0ff */
[----:B------:R-:W-:Y:S02]  /*0780*/  IADD3.X R13, PT, PT, RZ, RZ, RZ, P0, !PT ;  /* 0x000000ffff0d7210 */ /* 0x000fe400007fe4ff */
[----:B-1----:R-:W-:-:S04]  /*0790*/  LEA R12, P0, R6, UR8, 0x2 ;  /* 0x00000008060c7c11 */ /* 0x002fc8000f8010ff */
[----:B------:R-:W-:Y:S01]  /*07a0*/  LEA.HI.X R13, R6, UR9, R13, 0x2, P0 ;  /* 0x00000009060d7c11 */ /* 0x000fe200080f140d */
[----:B---3-5:R-:W-:-:S05]  /*07b0*/  FFMA R7, R2, R14, R7 ;  /* 0x0000000e02077223 */ /* 0x028fca0000000007 */
        /* <DEDUP_REMOVED lines=25> */
[----:B------:R-:W2:Y:S04]  /*0950*/  LDG.E R2, desc[UR10][R10.64+0x1c] ;  /* 0x00001c0a0a027981 */ /* 0x000ea8000c1e1900 */
[----:B0-----:R-:W2:Y:S01]  /*0960*/  LDG.E R7, desc[UR10][R12.64+0x1c] ;  /* 0x00001c0a0c077981 */ /* 0x001ea2000c1e1900 */
[----:B------:R-:W-:Y:S01]  /*0970*/  IADD3 R9, PT, PT, R9, 0x8, RZ ;  /* 0x0000000809097810 */ /* 0x000fe20007ffe0ff */
[----:B--2---:R-:W-:-:S05]  /*0980*/  FFMA R7, R2, R7, R19 ;  /* 0x0000000702077223 */ /* 0x004fca0000000013 */
[----:B------:R3:W-:Y:S02]  /*0990*/  STG.E desc[UR10][R4.64], R7 ;  /* 0x0000000704007986 */ /* 0x0007e4000c10190a */
.L_x_11:
[----:B------:R-:W-:Y:S05]  /*09a0*/  BRA.U !UP1, `(.L_x_8) ;  /* 0x0000000109c47547 */ /* 0x000fea000b800000 */
[----:B------:R-:W-:Y:S02]  /*09b0*/  UISETP.GE.U32.AND UP0, UPT, UR5, 0x4, UPT ;  /* 0x000000040500788c */ /* 0x000fe4000bf06070 */
[----:B------:R-:W-:-:S04]  /*09c0*/  ULOP3.LUT UR4, UR6, 0x3, URZ, 0xc0, !UPT ;  /* 0x0000000306047892 */ /* 0x000fc8000f8ec0ff */
[----:B------:R-:W-:-:S03]  /*09d0*/  UISETP.NE.AND UP1, UPT, UR4, URZ, UPT ;  /* 0x000000ff0400728c */ /* 0x000fc6000bf25270 */
[----:B------:R-:W-:Y:S08]  /*09e0*/  BRA.U !UP0, `(.L_x_12) ;  /* 0x00000001086c7547 */ /* 0x000ff0000b800000 */
[----:B------:R-:W0:Y:S01]  /*09f0*/  LDC.64 R12, c[0x0][0x388] ;  /* 0x0000e200ff0c7b82 */ /* 0x000e220000000a00 */
[----:B-1-3--:R-:W-:Y:S01]  /*0a00*/  IADD3 R15, PT, PT, R0, R9, RZ ;  /* 0x00000009000f7210 */ /* 0x00afe20007ffe0ff */
        /* <DEDUP_REMOVED lines=16> */
[----:B------:R-:W3:Y:S04]  /*0b10*/  LDG.E R2, desc[UR10][R10.64+0x8] ;  /* 0x0000080a0a027981 */ /* 0x000ee8000c1e1900 */
[----:B------:R-:W3:Y:S02]  /*0b20*/  LDG.E R6, desc[UR10][R12.64+0x8] ;  /* 0x0000080a0c067981 */ /* 0x000ee4000c1e1900 */
[----:B---3--:R-:W-:-:S05]  /*0b30*/  FFMA R17, R2, R6, R15 ;  /* 0x0000000602117223 */ /* 0x008fca000000000f */
[----:B------:R2:W-:Y:S04]  /*0b40*/  STG.E desc[UR10][R4.64], R17 ;  /* 0x0000001104007986 */ /* 0x0005e8000c10190a */
[----:B------:R-:W0:Y:S04]  /*0b50*/  LDG.E R2, desc[UR10][R10.64+0xc] ;  /* 0x00000c0a0a027981 */ /* 0x000e28000c1e1900 */
[----:B------:R-:W0:Y:S01]  /*0b60*/  LDG.E R6, desc[UR10][R12.64+0xc] ;  /* 0x00000c0a0c067981 */ /* 0x000e22000c1e1900 */
[----:B------:R-:W-:Y:S01]  /*0b70*/  IADD3 R9, PT, PT, R9, 0x4, RZ ;  /* 0x0000000409097810 */ /* 0x000fe20007ffe0ff */
[----:B0-----:R-:W-:-:S05]  /*0b80*/  FFMA R7, R2, R6, R17 ;  /* 0x0000000602077223 */ /* 0x001fca0000000011 */
[----:B------:R2:W-:Y:S02]  /*0b90*/  STG.E desc[UR10][R4.64], R7 ;  /* 0x0000000704007986 */ /* 0x0005e4000c10190a */
.L_x_12:
[----:B------:R-:W-:Y:S05]  /*0ba0*/  BRA.U !UP1, `(.L_x_8) ;  /* 0x0000000109447547 */ /* 0x000fea000b800000 */
[----:B------:R-:W0:Y:S01]  /*0bb0*/  LDC.64 R10, c[0x0][0x388] ;  /* 0x0000e200ff0a7b82 */ /* 0x000e220000000a00 */
[----:B-123--:R-:W-:Y:S01]  /*0bc0*/  IADD3 R15, PT, PT, R0, R9, RZ ;  /* 0x00000009000f7210 */ /* 0x00efe20007ffe0ff */
[----:B------:R-:W-:-:S06]  /*0bd0*/  UIADD3 UR4, UPT, UPT, -UR4, URZ, URZ ;  /* 0x000000ff04047290 */ /* 0x000fcc000fffe1ff */
[----:B------:R-:W1:Y:S01]  /*0be0*/  LDC.64 R12, c[0x0][0x380] ;  /* 0x0000e000ff0c7b82 */ /* 0x000e620000000a00 */
[----:B0-----:R-:W-:-:S04]  /*0bf0*/  IMAD.WIDE.U32 R10, R15, 0x4, R10 ;  /* 0x000000040f0a7825 */ /* 0x001fc800078e000a */
[----:B-1----:R-:W-:-:S07]  /*0c00*/  IMAD.WIDE.U32 R8, R9, 0x4, R12 ;  /* 0x0000000409087825 */ /* 0x002fce00078e000c */
.L_x_13:
[----:B------:R0:W2:Y:S04]  /*0c10*/  LDG.E R0, desc[UR10][R8.64] ;  /* 0x0000000a08007981 */ /* 0x0000a8000c1e1900 */
[----:B------:R1:W2:Y:S01]  /*0c20*/  LDG.E R2, desc[UR10][R10.64] ;  /* 0x0000000a0a027981 */ /* 0x0002a2000c1e1900 */
[----:B------:R-:W-:-:S04]  /*0c30*/  UIADD3 UR4, UPT, UPT, UR4, 0x1, URZ ;  /* 0x0000000104047890 */ /* 0x000fc8000fffe0ff */
[----:B------:R-:W-:Y:S01]  /*0c40*/  UISETP.NE.AND UP0, UPT, UR4, URZ, UPT ;  /* 0x000000ff0400728c */ /* 0x000fe2000bf05270 */
[----:B0-----:R-:W-:Y:S02]  /*0c50*/  IADD3 R8, P1, PT, R8, 0x4, RZ ;  /* 0x0000000408087810 */ /* 0x001fe40007f3e0ff */
[----:B-1----:R-:W-:Y:S02]  /*0c60*/  IADD3 R10, P0, PT, R10, 0x4, RZ ;  /* 0x000000040a0a7810 */ /* 0x002fe40007f1e0ff */
[----:B------:R-:W-:Y:S02]  /*0c70*/  IADD3.X R9, PT, PT, RZ, R9, RZ, P1, !PT ;  /* 0x00000009ff097210 */ /* 0x000fe40000ffe4ff */
[----:B------:R-:W-:Y:S01]  /*0c80*/  IADD3.X R11, PT, PT, RZ, R11, RZ, P0, !PT ;  /* 0x0000000bff0b7210 */ /* 0x000fe200007fe4ff */
[----:B--2-45:R-:W-:-:S05]  /*0c90*/  FFMA R7, R0, R2, R7 ;  /* 0x0000000200077223 */ /* 0x034fca0000000007 */
[----:B------:R4:W-:Y:S01]  /*0ca0*/  STG.E desc[UR10][R4.64], R7 ;  /* 0x0000000704007986 */ /* 0x0009e2000c10190a */
[----:B------:R-:W-:Y:S05]  /*0cb0*/  BRA.U UP0, `(.L_x_13) ;  /* 0xfffffffd00d47547 */ /* 0x000fea000b83ffff */
.L_x_8:
[----:B------:R-:W1:Y:S02]  /*0cc0*/  LDC.64 R8, c[0x0][0x398] ;  /* 0x0000e600ff087b82 */ /* 0x000e640000000a00 */
[----:B-1----:R-:W-:-:S06]  /*0cd0*/  IMAD.WIDE.U32 R8, R3, 0x4, R8 ;  /* 0x0000000403087825 */ /* 0x002fcc00078e0008 */
[----:B------:R-:W2:Y:S01]  /*0ce0*/  LDG.E R8, desc[UR10][R8.64] ;  /* 0x0000000a08087981 */ /* 0x000ea2000c1e1900 */
[----:B------:R-:W-:Y:S01]  /*0cf0*/  HFMA2 R0, -RZ, RZ, 0.96630859375, -0.0022525787353515625 ;  /* 0x3bbb989dff007431 */ /* 0x000fe200000001ff */
[----:B------:R-:W-:Y:S01]  /*0d00*/  MOV R11, 0x437c0000 ;  /* 0x437c0000000b7802 */ /* 0x000fe20000000f00 */
[----:B------:R-:W-:Y:S01]  /*0d10*/  BSSY.RECONVERGENT B1, `(.L_x_14) ;  /* 0x0000016000017945 */ /* 0x000fe20003800200 */
[----:B--2345:R-:W-:-:S04]  /*0d20*/  FADD R7, R8, R7 ;  /* 0x0000000708077221 */ /* 0x03cfc80000000000 */
[----:B------:R-:W-:Y:S01]  /*0d30*/  FFMA.SAT R0, R7, -R0, 0.5 ;  /* 0x3f00000007007423 */ /* 0x000fe20000002800 */
[----:B------:R1:W-:Y:S03]  /*0d40*/  STG.E desc[UR10][R4.64], R7 ;  /* 0x0000000704007986 */ /* 0x0003e6000c10190a */
[----:B------:R-:W-:-:S04]  /*0d50*/  FFMA.RM R0, R0, R11, 12582913 ;  /* 0x4b40000100007423 */ /* 0x000fc8000000400b */
[C---:B------:R-:W-:Y:S01]  /*0d60*/  FADD R2, R0.reuse, -12583039 ;  /* 0xcb40007f00027421 */ /* 0x040fe20000000000 */
[----:B------:R-:W-:-:S03]  /*0d70*/  SHF.L.U32 R0, R0, 0x17, RZ ;  /* 0x0000001700007819 */ /* 0x000fc600000006ff */
[----:B------:R-:W-:-:S04]  /*0d80*/  FFMA R2, R7, -1.4426950216293334961, -R2 ;  /* 0xbfb8aa3b07027823 */ /* 0x000fc80000000802 */
[----:B------:R-:W-:-:S04]  /*0d90*/  FFMA R2, R7, -1.925963033500011079e-08, R2 ;  /* 0xb2a5706007027823 */ /* 0x000fc80000000002 */
[----:B------:R-:W2:Y:S02]  /*0da0*/  MUFU.EX2 R11, R2 ;  /* 0x00000002000b7308 */ /* 0x000ea40000000800 */
[----:B--2---:R-:W-:-:S05]  /*0db0*/  FFMA R2, R0, R11, 1 ;  /* 0x3f80000000027423 */ /* 0x004fca000000000b */
[----:B------:R-:W-:-:S04]  /*0dc0*/  IADD3 R0, PT, PT, R2, 0x1800000, RZ ;  /* 0x0180000002007810 */ /* 0x000fc80007ffe0ff */
[----:B------:R-:W-:-:S04]  /*0dd0*/  LOP3.LUT R0, R0, 0x7f800000, RZ, 0xc0, !PT ;  /* 0x7f80000000007812 */ /* 0x000fc800078ec0ff */
[----:B------:R-:W-:-:S13]  /*0de0*/  ISETP.GT.U32.AND P0, PT, R0, 0x1ffffff, PT ;  /* 0x01ffffff0000780c */ /* 0x000fda0003f04070 */
[----:B-1----:R-:W-:Y:S05]  /*0df0*/  @P0 BRA `(.L_x_15) ;  /* 0x00000000000c0947 */ /* 0x002fea0003800000 */
[----:B0-----:R-:W-:-:S07]  /*0e00*/  MOV R4, 0xe20 ;  /* 0x00000e2000047802 */ /* 0x001fce0000000f00 */
[----:B------:R-:W-:Y:S05]  /*0e10*/  CALL.REL.NOINC `($__internal_0_$__cuda_sm20_rcp_rn_f32_slowpath) ;  /* 0x0000000c00d87944 */ /* 0x000fea0003c00000 */
[----:B------:R-:W-:Y:S05]  /*0e20*/  BRA `(.L_x_16) ;  /* 0x0000000000107947 */ /* 0x000fea0003800000 */
.L_x_15:
[----:B------:R-:W1:Y:S02]  /*0e30*/  MUFU.RCP R7, R2 ;  /* 0x0000000200077308 */ /* 0x000e640000001000 */
[----:B-1----:R-:W-:-:S04]  /*0e40*/  FFMA R0, R2, R7, -1 ;  /* 0xbf80000002007423 */ /* 0x002fc80000000007 */
[----:B------:R-:W-:-:S04]  /*0e50*/  FADD.FTZ R0, -R0, -RZ ;  /* 0x800000ff00007221 */ /* 0x000fc80000010100 */
[----:B------:R-:W-:-:S07]  /*0e60*/  FFMA R7, R7, R0, R7 ;  /* 0x0000000007077223 */ /* 0x000fce0000000007 */
.L_x_16:
[----:B------:R-:W-:Y:S05]  /*0e70*/  BSYNC.RECONVERGENT B1 ;  /* 0x0000000000017941 */ /* 0x000fea0003800200 */
.L_x_14:
[----:B0-----:R-:W0:Y:S02]  /*0e80*/  LDC.64 R4, c[0x0][0x3a8] ;  /* 0x0000ea00ff047b82 */ /* 0x001e240000000a00 */
[----:B0-----:R-:W-:-:S05]  /*0e90*/  IMAD.WIDE.U32 R4, R3, 0x4, R4 ;  /* 0x0000000403047825 */ /* 0x001fca00078e0004 */
[----:B------:R0:W-:Y:S02]  /*0ea0*/  STG.E desc[UR10][R4.64], R7 ;  /* 0x0000000704007986 */ /* 0x0001e4000c10190a */
.L_x_6:
[----:B------:R-:W-:Y:S05]  /*0eb0*/  BSYNC.RECONVERGENT B0 ;  /* 0x0000000000007941 */ /* 0x000fea0003800200 */
.L_x_5:
[----:B------:R-:W1:Y:S01]  /*0ec0*/  LDCU UR4, c[0x0][0x3cc] ;  /* 0x00007980ff0477ac */ /* 0x000e620008000800 */
[----:B------:R-:W-:Y:S01]  /*0ed0*/  BSSY.RECONVERGENT B0, `(.L_x_17) ;  /* 0x00000e8000007945 */ /* 0x000fe20003800200 */
[----:B------:R-:W-:Y:S01]  /*0ee0*/  BAR.SYNC.DEFER_BLOCKING 0x0 ;  /* 0x0000000000007b1d */ /* 0x000fe20000010000 */
[----:B-1----:R-:W-:-:S13]  /*0ef0*/  ISETP.GE.AND P0, PT, R3, UR4, PT ;  /* 0x0000000403007c0c */ /* 0x002fda000bf06270 */
[----:B------:R-:W-:Y:S05]  /*0f00*/  @P0 BRA `(.L_x_18) ;  /* 0x0000000c00900947 */ /* 0x000fea0003800000 */
[----:B------:R-:W1:Y:S01]  /*0f10*/  LDCU UR6, c[0x0][0x3d0] ;  /* 0x00007a00ff0677ac */ /* 0x000e620008000800 */
[----:B0-----:R-:W0:Y:S01]  /*0f20*/  LDC.64 R4, c[0x0][0x3c0] ;  /* 0x0000f000ff047b82 */ /* 0x001e220000000a00 */
[----:B-1----:R-:W-:Y:S01]  /*0f30*/  UISETP.GT.AND UP0, UPT, UR6, URZ, UPT ;  /* 0x000000ff0600728c */ /* 0x002fe2000bf04270 */
[----:B0-----:R-:W-:-:S08]  /*0f40*/  IMAD.WIDE.U32 R4, R3, 0x4, R4 ;  /* 0x0000000403047825 */ /* 0x001fd000078e0004 */
[----:B------:R-:W-:Y:S05]  /*0f50*/  BRA.U UP0, `(.L_x_19) ;  /* 0x0000000100087547 */ /* 0x000fea000b800000 */
[----:B------:R4:W5:Y:S01]  /*0f60*/  LDG.E R7, desc[UR10][R4.64] ;  /* 0x0000000a04077981 */ /* 0x000962000c1e1900 */
[----:B------:R-:W-:Y:S05]  /*0f70*/  BRA `(.L_x_20) ;  /* 0x0000000800f87947 */ /* 0x000fea0003800000 */
.L_x_19:
        /* <DEDUP_REMOVED lines=19> */
.L_x_22:
        /* <DEDUP_REMOVED lines=73> */
.L_x_21:
        /* <DEDUP_REMOVED lines=48> */
.L_x_23:
        /* <DEDUP_REMOVED lines=32> */
.L_x_24:
[----:B------:R-:W-:Y:S05]  /*1a40*/  BRA.U !UP1, `(.L_x_20) ;  /* 0x0000000109447547 */ /* 0x000fea000b800000 */
[----:B------:R-:W0:Y:S01]  /*1a50*/  LDC.64 R10, c[0x0][0x390] ;  /* 0x0000e400ff0a7b82 */ /* 0x000e220000000a00 */
[----:B-123--:R-:W-:Y:S01]  /*1a60*/  IADD3 R15, PT, PT, R0, R9, RZ ;  /* 0x00000009000f7210 */ /* 0x00efe20007ffe0ff */
[----:B------:R-:W-:-:S06]  /*1a70*/  UIADD3 UR4, UPT, UPT, -UR4, URZ, URZ ;  /* 0x000000ff04047290 */ /* 0x000fcc000fffe1ff */
[----:B------:R-:W1:Y:S01]  /*1a80*/  LDC.64 R12, c[0x0][0x3a8] ;  /* 0x0000ea00ff0c7b82 */ /* 0x000e620000000a00 */
[----:B0-----:R-:W-:-:S04]  /*1a90*/  IMAD.WIDE.U32 R10, R15, 0x4, R10 ;  /* 0x000000040f0a7825 */ /* 0x001fc800078e000a */
[----:B-1----:R-:W-:-:S07]  /*1aa0*/  IMAD.WIDE.U32 R8, R9, 0x4, R12 ;  /* 0x0000000409087825 */ /* 0x002fce00078e000c */
.L_x_25:
[----:B0-----:R0:W2:Y:S04]  /*1ab0*/  LDG.E R0, desc[UR10][R8.64] ;  /* 0x0000000a08007981 */ /* 0x0010a8000c1e1900 */
[----:B------:R1:W2:Y:S01]  /*1ac0*/  LDG.E R2, desc[UR10][R10.64] ;  /* 0x0000000a0a027981 */ /* 0x0002a2000c1e1900 */
[----:B------:R-:W-:-:S04]  /*1ad0*/  UIADD3 UR4, UPT, UPT, UR4, 0x1, URZ ;  /* 0x0000000104047890 */ /* 0x000fc8000fffe0ff */
[----:B------:R-:W-:Y:S01]  /*1ae0*/  UISETP.NE.AND UP0, UPT, UR4, URZ, UPT ;  /* 0x000000ff0400728c */ /* 0x000fe2000bf05270 */
[----:B0-----:R-:W-:Y:S02]  /*1af0*/  IADD3 R8, P1, PT, R8, 0x4, RZ ;  /* 0x0000000408087810 */ /* 0x001fe40007f3e0ff */
[----:B-1----:R-:W-:Y:S02]  /*1b00*/  IADD3 R10, P0, PT, R10, 0x4, RZ ;  /* 0x000000040a0a7810 */ /* 0x002fe40007f1e0ff */
[----:B------:R-:W-:Y:S02]  /*1b10*/  IADD3.X R9, PT, PT, RZ, R9, RZ, P1, !PT ;  /* 0x00000009ff097210 */ /* 0x000fe40000ffe4ff */
[----:B------:R-:W-:Y:S01]  /*1b20*/  IADD3.X R11, PT, PT, RZ, R11, RZ, P0, !PT ;  /* 0x0000000bff0b7210 */ /* 0x000fe200007fe4ff */
[----:B--2--5:R-:W-:-:S05]  /*1b30*/  FFMA R7, R0, R2, R7 ;  /* 0x0000000200077223 */ /* 0x024fca0000000007 */
[----:B------:R0:W-:Y:S01]  /*1b40*/  STG.E desc[UR10][R4.64], R7 ;  /* 0x0000000704007986 */ /* 0x0001e2000c10190a */
[----:B------:R-:W-:Y:S05]  /*1b50*/  BRA.U UP0, `(.L_x_25) ;  /* 0xfffffffd00d47547 */ /* 0x000fea000b83ffff */
.L_x_20:
[----:B------:R-:W1:Y:S02]  /*1b60*/  LDC.64 R8, c[0x0][0x3a0] ;  /* 0x0000e800ff087b82 */ /* 0x000e640000000a00 */
[----:B-1----:R-:W-:-:S06]  /*1b70*/  IMAD.WIDE.U32 R8, R3, 0x4, R8 ;  /* 0x0000000403087825 */ /* 0x002fcc00078e0008 */
[----:B------:R-:W0:Y:S01]  /*1b80*/  LDG.E R8, desc[UR10][R8.64] ;  /* 0x0000000a08087981 */ /* 0x000e22000c1e1900 */
[----:B------:R-:W-:Y:S01]  /*1b90*/  HFMA2 R0, -RZ, RZ, 0.96630859375, -0.0022525787353515625 ;  /* 0x3bbb989dff007431 */ /* 0x000fe200000001ff */
[----:B------:R-:W-:Y:S01]  /*1ba0*/  MOV R11, 0x437c0000 ;  /* 0x437c0000000b7802 */ /* 0x000fe20000000f00 */
[----:B------:R-:W-:Y:S01]  /*1bb0*/  BSSY.RECONVERGENT B1, `(.L_x_26) ;  /* 0x0000016000017945 */ /* 0x000fe20003800200 */
[----:B0-23-5:R-:W-:-:S04]  /*1bc0*/  FADD R7, R8, R7 ;  /* 0x0000000708077221 */ /* 0x02dfc80000000000 */
[----:B------:R-:W-:Y:S01]  /*1bd0*/  FFMA.SAT R0, R7, -R0, 0.5 ;  /* 0x3f00000007007423 */ /* 0x000fe20000002800 */
[----:B------:R0:W-:Y:S03]  /*1be0*/  STG.E desc[UR10][R4.64], R7 ;  /* 0x0000000704007986 */ /* 0x0001e6000c10190a */
[----:B------:R-:W-:-:S04]  /*1bf0*/  FFMA.RM R0, R0, R11, 12582913 ;  /* 0x4b40000100007423 */ /* 0x000fc8000000400b */
[C---:B------:R-:W-:Y:S01]  /*1c00*/  FADD R2, R0.reuse, -12583039 ;  /* 0xcb40007f00027421 */ /* 0x040fe20000000000 */
[----:B------:R-:W-:-:S03]  /*1c10*/  SHF.L.U32 R0, R0, 0x17, RZ ;  /* 0x0000001700007819 */ /* 0x000fc600000006ff */
[----:B------:R-:W-:-:S04]  /*1c20*/  FFMA R2, R7, -1.4426950216293334961, -R2 ;  /* 0xbfb8aa3b07027823 */ /* 0x000fc80000000802 */
[----:B------:R-:W-:-:S04]  /*1c30*/  FFMA R2, R7, -1.925963033500011079e-08, R2 ;  /* 0xb2a5706007027823 */ /* 0x000fc80000000002 */
[----:B------:R-:W1:Y:S02]  /*1c40*/  MUFU.EX2 R11, R2 ;  /* 0x00000002000b7308 */ /* 0x000e640000000800 */
[----:B-1----:R-:W-:-:S05]  /*1c50*/  FFMA R2, R0, R11, 1 ;  /* 0x3f80000000027423 */ /* 0x002fca000000000b */
[----:B------:R-:W-:-:S04]  /*1c60*/  IADD3 R0, PT, PT, R2, 0x1800000, RZ ;  /* 0x0180000002007810 */ /* 0x000fc80007ffe0ff */
[----:B------:R-:W-:-:S04]  /*1c70*/  LOP3.LUT R0, R0, 0x7f800000, RZ, 0xc0, !PT ;  /* 0x7f80000000007812 */ /* 0x000fc800078ec0ff */
[----:B------:R-:W-:-:S13]  /*1c80*/  ISETP.GT.U32.AND P0, PT, R0, 0x1ffffff, PT ;  /* 0x01ffffff0000780c */ /* 0x000fda0003f04070 */
[----:B0-----:R-:W-:Y:S05]  /*1c90*/  @P0 BRA `(.L_x_27) ;  /* 0x00000000000c0947 */ /* 0x001fea0003800000 */
[----:B----4-:R-:W-:-:S07]  /*1ca0*/  MOV R4, 0x1cc0 ;  /* 0x00001cc000047802 */ /* 0x010fce0000000f00 */
[----:B------:R-:W-:Y:S05]  /*1cb0*/  CALL.REL.NOINC `($__internal_0_$__cuda_sm20_rcp_rn_f32_slowpath) ;  /* 0x0000000000307944 */ /* 0x000fea0003c00000 */
[----:B------:R-:W-:Y:S05]  /*1cc0*/  BRA `(.L_x_28) ;  /* 0x0000000000107947 */ /* 0x000fea0003800000 */
.L_x_27:
[----:B------:R-:W0:Y:S02]  /*1cd0*/  MUFU.RCP R7, R2 ;  /* 0x0000000200077308 */ /* 0x000e240000001000 */
[----:B0-----:R-:W-:-:S04]  /*1ce0*/  FFMA R0, R2, R7, -1 ;  /* 0xbf80000002007423 */ /* 0x001fc80000000007 */
[----:B------:R-:W-:-:S04]  /*1cf0*/  FADD.FTZ R0, -R0, -RZ ;  /* 0x800000ff00007221 */ /* 0x000fc80000010100 */
[----:B------:R-:W-:-:S07]  /*1d00*/  FFMA R7, R7, R0, R7 ;  /* 0x0000000007077223 */ /* 0x000fce0000000007 */
.L_x_28:
[----:B------:R-:W-:Y:S05]  /*1d10*/  BSYNC.RECONVERGENT B1 ;  /* 0x0000000000017941 */ /* 0x000fea0003800200 */
.L_x_26:
[----:B----4-:R-:W0:Y:S02]  /*1d20*/  LDC.64 R4, c[0x0][0x3b8] ;  /* 0x0000ee00ff047b82 */ /* 0x010e240000000a00 */
[----:B0-----:R-:W-:-:S05]  /*1d30*/  IMAD.WIDE.U32 R2, R3, 0x4, R4 ;  /* 0x0000000403027825 */ /* 0x001fca00078e0004 */
[----:B------:R1:W-:Y:S02]  /*1d40*/  STG.E desc[UR10][R2.64], R7 ;  /* 0x0000000702007986 */ /* 0x0003e4000c10190a */
.L_x_18:
[----:B------:R-:W-:Y:S05]  /*1d50*/  BSYNC.RECONVERGENT B0 ;  /* 0x0000000000007941 */ /* 0x000fea0003800200 */
.L_x_17:
[----:B------:R-:W-:Y:S06]  /*1d60*/  BAR.SYNC.DEFER_BLOCKING 0x0 ;  /* 0x0000000000007b1d */ /* 0x000fec0000010000 */
[----:B------:R-:W-:Y:S05]  /*1d70*/  EXIT ;  /* 0x000000000000794d */ /* 0x000fea0003800000 */
        .weak           $__internal_0_$__cuda_sm20_rcp_rn_f32_slowpath
        .type           $__internal_0_$__cuda_sm20_rcp_rn_f32_slowpath,@function
        .size           $__internal_0_$__cuda_sm20_rcp_rn_f32_slowpath,(.L_x_34 - $__internal_0_$__cuda_sm20_rcp_rn_f32_slowpath)
$__internal_0_$__cuda_sm20_rcp_rn_f32_slowpath:
[----:B------:R-:W-:Y:S01]  /*1d80*/  SHF.L.U32 R0, R2, 0x1, RZ ;  /* 0x0000000102007819 */ /* 0x000fe200000006ff */
[----:B------:R-:W-:Y:S03]  /*1d90*/  BSSY.RECONVERGENT B2, `(.L_x_29) ;  /* 0x0000030000027945 */ /* 0x000fe60003800200 */
[----:B------:R-:W-:-:S04]  /*1da0*/  SHF.R.U32.HI R9, RZ, 0x18, R0 ;  /* 0x00000018ff097819 */ /* 0x000fc80000011600 */
[----:B------:R-:W-:-:S13]  /*1db0*/  ISETP.NE.U32.AND P0, PT, R9, RZ, PT ;  /* 0x000000ff0900720c */ /* 0x000fda0003f05070 */
[----:B------:R-:W-:Y:S05]  /*1dc0*/  @P0 BRA `(.L_x_30) ;  /* 0x0000000000280947 */ /* 0x000fea0003800000 */
[----:B------:R-:W-:-:S04]  /*1dd0*/  SHF.L.U32 R0, R2, 0x1, RZ ;  /* 0x0000000102007819 */ /* 0x000fc800000006ff */
[----:B------:R-:W-:-:S13]  /*1de0*/  ISETP.NE.AND P0, PT, R0, RZ, PT ;  /* 0x000000ff0000720c */ /* 0x000fda0003f05270 */
[----:B------:R-:W-:Y:S01]  /*1df0*/  @P0 FFMA R6, R2, 1.84467440737095516160e+19, RZ ;  /* 0x5f80000002060823 */ /* 0x000fe200000000ff */
[----:B------:R-:W-:Y:S08]  /*1e00*/  @!P0 MUFU.RCP R5, R2 ;  /* 0x0000000200058308 */ /* 0x000ff00000001000 */
[----:B------:R-:W0:Y:S02]  /*1e10*/  @P0 MUFU.RCP R7, R6 ;  /* 0x0000000600070308 */ /* 0x000e240000001000 */
[----:B0-----:R-:W-:-:S04]  /*1e20*/  @P0 FFMA R0, R6, R7, -1 ;  /* 0xbf80000006000423 */ /* 0x001fc80000000007 */
[----:B------:R-:W-:-:S04]  /*1e30*/  @P0 FADD.FTZ R0, -R0, -RZ ;  /* 0x800000ff00000221 */ /* 0x000fc80000010100 */
[----:B------:R-:W-:-:S04]  /*1e40*/  @P0 FFMA R0, R7, R0, R7 ;  /* 0x0000000007000223 */ /* 0x000fc80000000007 */
[----:B------:R-:W-:Y:S01]  /*1e50*/  @P0 FFMA R5, R0, 1.84467440737095516160e+19, RZ ;  /* 0x5f80000000050823 */ /* 0x000fe200000000ff */
[----:B------:R-:W-:Y:S06]  /*1e60*/  BRA `(.L_x_31) ;  /* 0x0000000000887947 */ /* 0x000fec0003800000 */
.L_x_30:
[----:B------:R-:W-:-:S04]  /*1e70*/  IADD3 R11, PT, PT, R9, -0xfd, RZ ;  /* 0xffffff03090b7810 */ /* 0x000fc80007ffe0ff */
[----:B------:R-:W-:-:S13]  /*1e80*/  ISETP.GT.U32.AND P0, PT, R11, 0x1, PT ;  /* 0x000000010b00780c */ /* 0x000fda0003f04070 */
[----:B------:R-:W-:Y:S05]  /*1e90*/  @P0 BRA `(.L_x_32) ;  /* 0x0000000000780947 */ /* 0x000fea0003800000 */
[----:B------:R-:W-:Y:S01]  /*1ea0*/  LOP3.LUT R0, R2, 0x7fffff, RZ, 0xc0, !PT ;  /* 0x007fffff02007812 */ /* 0x000fe200078ec0ff */
[----:B------:R-:W-:-:S03]  /*1eb0*/  HFMA2 R8, -RZ, RZ, 0, 1.78813934326171875e-07 ;  /* 0x00000003ff087431 */ /* 0x000fc600000001ff */
[----:B------:R-:W-:-:S04]  /*1ec0*/  LOP3.LUT R0, R0, 0x3f800000, RZ, 0xfc, !PT ;  /* 0x3f80000000007812 */ /* 0x000fc800078efcff */
[----:B------:R-:W0:Y:S01]  /*1ed0*/  MUFU.RCP R5, R0 ;  /* 0x0000000000057308 */ /* 0x000e220000001000 */
[----:B------:R-:W-:Y:S01]  /*1ee0*/  SHF.L.U32 R8, R8, R11, RZ ;  /* 0x0000000b08087219 */ /* 0x000fe200000006ff */
[----:B0-----:R-:W-:-:S04]  /*1ef0*/  FFMA R6, R0, R5, -1 ;  /* 0xbf80000000067423 */ /* 0x001fc80000000005 */
[----:B------:R-:W-:-:S04]  /*1f00*/  FADD.FTZ R6, -R6, -RZ ;  /* 0x800000ff06067221 */ /* 0x000fc80000010100 */
[CCC-:B------:R-:W-:Y:S01]  /*1f10*/  FFMA.RM R7, R5.reuse, R6.reuse, R5.reuse ;  /* 0x0000000605077223 */ /* 0x1c0fe20000004005 */
[----:B------:R-:W-:-:S04]  /*1f20*/  FFMA.RP R6, R5, R6, R5 ;  /* 0x0000000605067223 */ /* 0x000fc80000008005 */
[C---:B------:R-:W-:Y:S02]  /*1f30*/  LOP3.LUT R5, R7.reuse, 0x7fffff, RZ, 0xc0, !PT ;  /* 0x007fffff07057812 */ /* 0x040fe400078ec0ff */
[----:B------:R-:W-:Y:S02]  /*1f40*/  FSETP.NEU.FTZ.AND P0, PT, R7, R6, PT ;  /* 0x000000060700720b */ /* 0x000fe40003f1d000 */
[----:B------:R-:W-:Y:S02]  /*1f50*/  LOP3.LUT R5, R5, 0x800000, RZ, 0xfc, !PT ;  /* 0x0080000005057812 */ /* 0x000fe400078efcff */
[----:B------:R-:W-:Y:S02]  /*1f60*/  SEL R6, RZ, 0xffffffff, !P0 ;  /* 0xffffffffff067807 */ /* 0x000fe40004000000 */
[----:B------:R-:W-:Y:S02]  /*1f70*/  LOP3.LUT R8, R8, R5, RZ, 0xc0, !PT ;  /* 0x0000000508087212 */ /* 0x000fe400078ec0ff */
[----:B------:R-:W-:-:S02]  /*1f80*/  IADD3 R6, PT, PT, -R6, RZ, RZ ;  /* 0x000000ff06067210 */ /* 0x000fc40007ffe1ff */
[-C--:B------:R-:W-:Y:S02]  /*1f90*/  SHF.R.U32.HI R8, RZ, R11.reuse, R8 ;  /* 0x0000000bff087219 */ /* 0x080fe40000011608 */
[----:B------:R-:W-:Y:S02]  /*1fa0*/  LOP3.LUT P1, RZ, R6, R11, R5, 0xf8, !PT ;  /* 0x0000000b06ff7212 */ /* 0x000fe4000782f805 */
[C---:B------:R-:W-:Y:S02]  /*1fb0*/  LOP3.LUT P0, RZ, R8.reuse, 0x1, RZ, 0xc0, !PT ;  /* 0x0000000108ff7812 */ /* 0x040fe4000780c0ff */
[----:B------:R-:W-:-:S04]  /*1fc0*/  LOP3.LUT P2, RZ, R8, 0x2, RZ, 0xc0, !PT ;  /* 0x0000000208ff7812 */ /* 0x000fc8000784c0ff */
[----:B------:R-:W-:Y:S02]  /*1fd0*/  PLOP3.LUT P0, PT, P0, P1, P2, 0xe0, 0x0 ;  /* 0x000000000000781c */ /* 0x000fe40000703c20 */
[----:B------:R-:W-:Y:S02]  /*1fe0*/  LOP3.LUT P1, RZ, R2, 0x7fffff, RZ, 0xc0, !PT ;  /* 0x007fffff02ff7812 */ /* 0x000fe4000782c0ff */
[----:B------:R-:W-:-:S04]  /*1ff0*/  SEL R0, RZ, 0x1, !P0 ;  /* 0x00000001ff007807 */ /* 0x000fc80004000000 */
[----:B------:R-:W-:-:S04]  /*2000*/  IADD3 R0, PT, PT, -R0, RZ, RZ ;  /* 0x000000ff00007210 */ /* 0x000fc80007ffe1ff */
[----:B------:R-:W-:Y:S02]  /*2010*/  ISETP.GE.AND P0, PT, R0, RZ, PT ;  /* 0x000000ff0000720c */ /* 0x000fe40003f06270 */
[----:B------:R-:W-:-:S04]  /*2020*/  IADD3 R0, PT, PT, R9, -0xfc, RZ ;  /* 0xffffff0409007810 */ /* 0x000fc80007ffe0ff */
[----:B------:R-:W-:-:S07]  /*2030*/  SHF.R.U32.HI R5, RZ, R0, R5 ;  /* 0x00000000ff057219 */ /* 0x000fce0000011605 */
[----:B------:R-:W-:-:S04]  /*2040*/  @!P0 IADD3 R5, PT, PT, R5, 0x1, RZ ;  /* 0x0000000105058810 */ /* 0x000fc80007ffe0ff */
[----:B------:R-:W-:-:S04]  /*2050*/  @!P1 SHF.L.U32 R5, R5, 0x1, RZ ;  /* 0x0000000105059819 */ /* 0x000fc800000006ff */
[----:B------:R-:W-:Y:S01]  /*2060*/  LOP3.LUT R5, R5, 0x80000000, R2, 0xf8, !PT ;  /* 0x8000000005057812 */ /* 0x000fe200078ef802 */
[----:B------:R-:W-:Y:S06]  /*2070*/  BRA `(.L_x_31) ;  /* 0x0000000000047947 */ /* 0x000fec0003800000 */
.L_x_32:
[----:B------:R0:W1:Y:S02]  /*2080*/  MUFU.RCP R5, R2 ;  /* 0x0000000200057308 */ /* 0x0000640000001000 */
.L_x_31:
[----:B------:R-:W-:Y:S05]  /*2090*/  BSYNC.RECONVERGENT B2 ;  /* 0x0000000000027941 */ /* 0x000fea0003800200 */
.L_x_29:
[----:B-1----:R-:W-:Y:S01]  /*20a0*/  MOV R7, R5 ;  /* 0x0000000500077202 */ /* 0x002fe20000000f00 */
[----:B------:R-:W-:-:S04]  /*20b0*/  HFMA2 R5, -RZ, RZ, 0, 0 ;  /* 0x00000000ff057431 */ /* 0x000fc800000001ff */
[----:B0-----:R-:W-:Y:S05]  /*20c0*/  RET.REL.NODEC R4 `(_Z11forwardPassPfS_S_S_S_S_S_S_S_iii) ;  /* 0xffffffdc04cc7950 */ /* 0x001fea0003c3ffff */
.L_x_33:
        /* <DEDUP_REMOVED lines=11> */
.L_x_34:


//--------------------- .nv.shared.reserved.0     --------------------------
	.section	.nv.shared.reserved.0,"aw",@nobits
	.weak		__nv_reservedSMEM_offset_0_alias
	.size		__nv_reservedSMEM_offset_0_alias, 0, 64
	.other		__nv_reservedSMEM_offset_0_alias,@"STO_CUDA_RESERVED_SHARED STV_DEFAULT"
__nv_reservedSMEM_offset_0_alias:
	.zero		0
	.zero		64


//--------------------- .nv.constant0._Z12backwardPassPfS_S_S_S_S_S_S_S_S_iif --------------------------
	.section	.nv.constant0._Z12backwardPassPfS_S_S_S_S_S_S_S_S_iif,"a",@progbits
	.sectionflags	@""
	.align	4
.nv.constant0._Z12backwardPassPfS_S_S_S_S_S_S_S_S_iif:
	.zero		988


//--------------------- .nv.constant0._Z11forwardPassPfS_S_S_S_S_S_S_S_iii --------------------------
	.section	.nv.constant0._Z11forwardPassPfS_S_S_S_S_S_S_S_iii,"a",@progbits
	.sectionflags	@""
	.align	4
.nv.constant0._Z11forwardPassPfS_S_S_S_S_S_S_S_iii:
	.zero		980


//--------------------- SYMBOLS --------------------------

	.type		.nv.reservedSmem.offset0,@object
	.size		.nv.reservedSmem.offset0,0x4
